	.headerflags	@"EF_CUDA_TEXMODE_UNIFIED EF_CUDA_64BIT_ADDRESS EF_CUDA_SM86 EF_CUDA_VIRTUAL_SM(EF_CUDA_SM86)"
	.elftype	@"ET_EXEC"


//--------------------- .nv.info                  --------------------------
	.section	.nv.info,"",@"SHT_CUDA_INFO"
	.align	4


	//----- nvinfo : EIATTR_REGCOUNT
	.align		4
        /*0000*/ 	.byte	0x04, 0x2f
        /*0002*/ 	.short	(.L_1 - .L_0)
	.align		4
.L_0:
        /*0004*/ 	.word	index@(triton_mm)
        /*0008*/ 	.word	0x00000084


	//----- nvinfo : EIATTR_MIN_STACK_SIZE
	.align		4
.L_1:
        /*000c*/ 	.byte	0x04, 0x12
        /*000e*/ 	.short	(.L_3 - .L_2)
	.align		4
.L_2:
        /*0010*/ 	.word	index@(triton_mm)
        /*0014*/ 	.word	0x00000000


	//----- nvinfo : EIATTR_FRAME_SIZE
	.align		4
.L_3:
        /*0018*/ 	.byte	0x04, 0x11
        /*001a*/ 	.short	(.L_5 - .L_4)
	.align		4
.L_4:
        /*001c*/ 	.word	index@(triton_mm)
        /*0020*/ 	.word	0x00000000


	//----- nvinfo : EIATTR_MIN_STACK_SIZE
	.align		4
.L_5:
        /*0024*/ 	.byte	0x04, 0x12
        /*0026*/ 	.short	(.L_7 - .L_6)
	.align		4
.L_6:
        /*0028*/ 	.word	index@(triton_mm)
        /*002c*/ 	.word	0x00000000
.L_7:


//--------------------- .nv.info.triton_mm        --------------------------
	.section	.nv.info.triton_mm,"",@"SHT_CUDA_INFO"
	.sectionflags	@""
	.align	4


	//----- nvinfo : EIATTR_CUDA_API_VERSION
	.align		4
        /*0000*/ 	.byte	0x04, 0x37
        /*0002*/ 	.short	(.L_9 - .L_8)
.L_8:
        /*0004*/ 	.word	0x0000007c


	//----- nvinfo : EIATTR_SW2861232_WAR
	.align		4
.L_9:
        /*0008*/ 	.byte	0x01, 0x35
	.zero		2


	//----- nvinfo : EIATTR_PARAM_CBANK
	.align		4
        /*000c*/ 	.byte	0x04, 0x0a
        /*000e*/ 	.short	(.L_11 - .L_10)
	.align		4
.L_10:
        /*0010*/ 	.word	index@(.nv.constant0.triton_mm)
        /*0014*/ 	.short	0x0160
        /*0016*/ 	.short	0x0020


	//----- nvinfo : EIATTR_CBANK_PARAM_SIZE
	.align		4
.L_11:
        /*0018*/ 	.byte	0x03, 0x19
        /*001a*/ 	.short	0x0020


	//----- nvinfo : EIATTR_KPARAM_INFO
	.align		4
        /*001c*/ 	.byte	0x04, 0x17
        /*001e*/ 	.short	(.L_13 - .L_12)
.L_12:
        /*0020*/ 	.word	0x00000000
        /*0024*/ 	.short	0x0003
        /*0026*/ 	.short	0x0018
        /*0028*/ 	.byte	0x00, 0xf4, 0x21, 0x00


	//----- nvinfo : EIATTR_KPARAM_INFO
	.align		4
.L_13:
        /*002c*/ 	.byte	0x04, 0x17
        /*002e*/ 	.short	(.L_15 - .L_14)
.L_14:
        /*0030*/ 	.word	0x00000000
        /*0034*/ 	.short	0x0002
        /*0036*/ 	.short	0x0010
        /*0038*/ 	.byte	0x00, 0xf4, 0x21, 0x00


	//----- nvinfo : EIATTR_KPARAM_INFO
	.align		4
.L_15:
        /*003c*/ 	.byte	0x04, 0x17
        /*003e*/ 	.short	(.L_17 - .L_16)
.L_16:
        /*0040*/ 	.word	0x00000000
        /*0044*/ 	.short	0x0001
        /*0046*/ 	.short	0x0008
        /*0048*/ 	.byte	0x00, 0xf4, 0x21, 0x00


	//----- nvinfo : EIATTR_KPARAM_INFO
	.align		4
.L_17:
        /*004c*/ 	.byte	0x04, 0x17
        /*004e*/ 	.short	(.L_19 - .L_18)
.L_18:
        /*0050*/ 	.word	0x00000000
        /*0054*/ 	.short	0x0000
        /*0056*/ 	.short	0x0000
        /*0058*/ 	.byte	0x00, 0xf4, 0x21, 0x00


	//----- nvinfo : EIATTR_MAXREG_COUNT
	.align		4
.L_19:
        /*005c*/ 	.byte	0x03, 0x1b
        /*005e*/ 	.short	0x00ff


	//----- nvinfo : EIATTR_EXIT_INSTR_OFFSETS
	.align		4
        /*0060*/ 	.byte	0x04, 0x1c
        /*0062*/ 	.short	(.L_21 - .L_20)


	//   ....[0]....
.L_20:
        /*0064*/ 	.word	0x00006d10


	//   ....[1]....
        /*0068*/ 	.word	0x00006d60


	//----- nvinfo : EIATTR_REQNTID
	.align		4
.L_21:
        /*006c*/ 	.byte	0x04, 0x10
        /*006e*/ 	.short	(.L_23 - .L_22)
.L_22:
        /*0070*/ 	.word	0x00000080
        /*0074*/ 	.word	0x00000001
        /*0078*/ 	.word	0x00000001
.L_23:


//--------------------- .nv.callgraph             --------------------------
	.section	.nv.callgraph,"",@"SHT_CUDA_CALLGRAPH"
	.align	4
	.sectionentsize	8
	.align		4
        /*0000*/ 	.word	0x00000000
	.align		4
        /*0004*/ 	.word	0xffffffff
	.align		4
        /*0008*/ 	.word	0x00000000
	.align		4
        /*000c*/ 	.word	0xfffffffe
	.align		4
        /*0010*/ 	.word	0x00000000
	.align		4
        /*0014*/ 	.word	0xfffffffd
	.align		4
        /*0018*/ 	.word	0x00000000
	.align		4
        /*001c*/ 	.word	0xfffffffc


//--------------------- .nv.rel.action            --------------------------
	.section	.nv.rel.action,"",@"SHT_CUDA_RELOCINFO"
	.align	8
	.sectionentsize	8
        /*0000*/ 	.byte	0x73, 0x00, 0x00, 0x00, 0x00, 0x00, 0x00, 0x00, 0x00, 0x00, 0x00, 0x11, 0x25, 0x00, 0x05, 0x36


//--------------------- .nv.constant0.triton_mm   --------------------------
	.section	.nv.constant0.triton_mm,"a",@progbits
	.sectionflags	@""
	.align	4
.nv.constant0.triton_mm:
	.zero		384


//--------------------- .text.triton_mm           --------------------------
	.section	.text.triton_mm,"ax",@progbits
	.sectionflags	@"SHF_BARRIERS=1"
	.sectioninfo	@"SHI_REGISTERS=132"
	.align	128
        .global         triton_mm
        .type           triton_mm,@function
        .size           triton_mm,(.L_x_1 - triton_mm)
        .other          triton_mm,@"STO_CUDA_ENTRY STV_DEFAULT"
triton_mm:
.text.triton_mm:
[----:B------:R-:W-:Y:S02]  /*0000*/  IMAD.MOV.U32 R1, RZ, RZ, c[0x0][0x28] ;  /* 0x00000a00ff017624 */ /* 0x000fe400078e00ff */
[----:B------:R-:W1:Y:S01]  /*0010*/  S2R R9, SR_CTAID.X ;  /* 0x0000000000097919 */ /* 0x000e620000002500 */
[----:B------:R-:W-:Y:S01]  /*0020*/  IMAD.MOV.U32 R5, RZ, RZ, -0x8 ;  /* 0xfffffff8ff057424 */ /* 0x000fe200078e00ff */
[----:B------:R-:W-:Y:S01]  /*0030*/  ULDC.64 UR4, c[0x0][0x118] ;  /* 0x0000460000047ab9 */ /* 0x000fe20000000a00 */
[----:B------:R-:W-:Y:S02]  /*0040*/  IMAD.MOV.U32 R30, RZ, RZ, 0x2 ;  /* 0x00000002ff1e7424 */ /* 0x000fe400078e00ff */
[----:B-1----:R-:W-:-:S05]  /*0050*/  IMAD.HI R0, R9, 0x2aaaaaab, RZ ;  /* 0x2aaaaaab09007827 */ /* 0x002fca00078e02ff */
[----:B------:R-:W-:-:S04]  /*0060*/  SHF.R.U32.HI R3, RZ, 0x1f, R0 ;  /* 0x0000001fff037819 */ /* 0x000fc80000011600 */
[----:B------:R-:W-:-:S05]  /*0070*/  LEA.HI.SX32 R4, R0, R3, 0x1a ;  /* 0x0000000300047211 */ /* 0x000fca00078fd2ff */
[C---:B------:R-:W-:Y:S02]  /*0080*/  IMAD R0, R4.reuse, R5, 0x1 ;  /* 0x0000000104007424 */ /* 0x040fe400078e0205 */
[----:B------:R-:W-:-:S03]  /*0090*/  IMAD R7, R4, -0x180, R9 ;  /* 0xfffffe8004077824 */ /* 0x000fc600078e0209 */
[----:B------:R-:W-:Y:S02]  /*00a0*/  IMNMX R0, R0, 0x8, PT ;  /* 0x0000000800007817 */ /* 0x000fe40003800200 */
[----:B------:R-:W-:Y:S02]  /*00b0*/  IABS R6, R7 ;  /* 0x0000000700067213 */ /* 0x000fe40000000000 */
[-C--:B------:R-:W-:Y:S02]  /*00c0*/  IABS R8, R0.reuse ;  /* 0x0000000000087213 */ /* 0x080fe40000000000 */
[-C--:B------:R-:W-:Y:S02]  /*00d0*/  IABS R10, R0.reuse ;  /* 0x00000000000a7213 */ /* 0x080fe40000000000 */
[----:B------:R-:W1:Y:S01]  /*00e0*/  I2F.RP R5, R8 ;  /* 0x0000000800057306 */ /* 0x000e620000209400 */
[----:B------:R-:W-:Y:S02]  /*00f0*/  LOP3.LUT R7, R7, R0, RZ, 0x3c, !PT ;  /* 0x0000000007077212 */ /* 0x000fe400078e3cff */
[----:B------:R-:W-:-:S02]  /*0100*/  IMAD.MOV R10, RZ, RZ, -R10 ;  /* 0x000000ffff0a7224 */ /* 0x000fc400078e0a0a */
[----:B------:R-:W-:-:S03]  /*0110*/  ISETP.GE.AND P3, PT, R7, RZ, PT ;  /* 0x000000ff0700720c */ /* 0x000fc60003f66270 */
[----:B-1----:R-:W1:Y:S02]  /*0120*/  MUFU.RCP R5, R5 ;  /* 0x0000000500057308 */ /* 0x002e640000001000 */
[----:B-1----:R-:W-:-:S06]  /*0130*/  IADD3 R2, R5, 0xffffffe, RZ ;  /* 0x0ffffffe05027810 */ /* 0x002fcc0007ffe0ff */
[----:B------:R1:W2:Y:S02]  /*0140*/  F2I.FTZ.U32.TRUNC.NTZ R3, R2 ;  /* 0x0000000200037305 */ /* 0x0002a4000021f000 */
[----:B-1----:R-:W-:Y:S02]  /*0150*/  IMAD.MOV.U32 R2, RZ, RZ, RZ ;  /* 0x000000ffff027224 */ /* 0x002fe400078e00ff */
[----:B--2---:R-:W-:-:S04]  /*0160*/  IMAD.MOV R11, RZ, RZ, -R3 ;  /* 0x000000ffff0b7224 */ /* 0x004fc800078e0a03 */
[----:B------:R-:W-:-:S04]  /*0170*/  IMAD R11, R11, R8, RZ ;  /* 0x000000080b0b7224 */ /* 0x000fc800078e02ff */
[----:B------:R-:W-:Y:S01]  /*0180*/  IMAD.HI.U32 R3, R3, R11, R2 ;  /* 0x0000000b03037227 */ /* 0x000fe200078e0002 */
[----:B------:R-:W-:-:S05]  /*0190*/  IABS R2, R9 ;  /* 0x0000000900027213 */ /* 0x000fca0000000000 */
[----:B------:R-:W-:-:S04]  /*01a0*/  IMAD.HI.U32 R5, R3, R6, RZ ;  /* 0x0000000603057227 */ /* 0x000fc800078e00ff */
[----:B------:R-:W-:Y:S02]  /*01b0*/  IMAD R6, R5, R10, R6 ;  /* 0x0000000a05067224 */ /* 0x000fe400078e0206 */
[----:B------:R-:W-:-:S03]  /*01c0*/  IMAD.HI.U32 R3, R3, R2, RZ ;  /* 0x0000000203037227 */ /* 0x000fc600078e00ff */
[C---:B------:R-:W-:Y:S01]  /*01d0*/  ISETP.GT.U32.AND P2, PT, R8.reuse, R6, PT ;  /* 0x000000060800720c */ /* 0x040fe20003f44070 */
[----:B------:R-:W-:Y:S02]  /*01e0*/  IMAD R3, R3, R10, R2 ;  /* 0x0000000a03037224 */ /* 0x000fe400078e0202 */
[----:B------:R-:W1:Y:S03]  /*01f0*/  S2R R2, SR_TID.X ;  /* 0x0000000000027919 */ /* 0x000e660000002100 */
[----:B------:R-:W-:-:S07]  /*0200*/  ISETP.GT.U32.AND P1, PT, R8, R3, PT ;  /* 0x000000030800720c */ /* 0x000fce0003f24070 */
[--C-:B------:R-:W-:Y:S01]  /*0210*/  @!P2 IMAD.IADD R6, R6, 0x1, -R8.reuse ;  /* 0x000000010606a824 */ /* 0x100fe200078e0a08 */
[----:B------:R-:W-:Y:S02]  /*0220*/  @!P2 IADD3 R5, R5, 0x1, RZ ;  /* 0x000000010505a810 */ /* 0x000fe40007ffe0ff */
[----:B------:R-:W-:Y:S02]  /*0230*/  ISETP.GE.AND P2, PT, R9, RZ, PT ;  /* 0x000000ff0900720c */ /* 0x000fe40003f46270 */
[----:B------:R-:W-:Y:S01]  /*0240*/  ISETP.GE.U32.AND P0, PT, R6, R8, PT ;  /* 0x000000080600720c */ /* 0x000fe20003f06070 */
[----:B------:R-:W-:Y:S01]  /*0250*/  @!P1 IMAD.IADD R3, R3, 0x1, -R8 ;  /* 0x0000000103039824 */ /* 0x000fe200078e0a08 */
[----:B------:R-:W-:-:S04]  /*0260*/  LOP3.LUT R6, RZ, R0, RZ, 0x33, !PT ;  /* 0x00000000ff067212 */ /* 0x000fc800078e33ff */
[----:B------:R-:W-:Y:S01]  /*0270*/  ISETP.GT.U32.AND P1, PT, R8, R3, PT ;  /* 0x000000030800720c */ /* 0x000fe20003f24070 */
[----:B-1----:R-:W-:-:S06]  /*0280*/  IMAD.SHL.U32 R13, R2, 0x8, RZ ;  /* 0x00000008020d7824 */ /* 0x002fcc00078e00ff */
[----:B------:R-:W-:Y:S02]  /*0290*/  @P0 IADD3 R5, R5, 0x1, RZ ;  /* 0x0000000105050810 */ /* 0x000fe40007ffe0ff */
[----:B------:R-:W-:Y:S02]  /*02a0*/  ISETP.NE.AND P0, PT, R0, RZ, PT ;  /* 0x000000ff0000720c */ /* 0x000fe40003f05270 */
[----:B------:R-:W-:Y:S01]  /*02b0*/  LOP3.LUT R11, R13, 0x18, R2, 0x48, !PT ;  /* 0x000000180d0b7812 */ /* 0x000fe200078e4802 */
[----:B------:R-:W-:Y:S02]  /*02c0*/  @!P3 IMAD.MOV R5, RZ, RZ, -R5 ;  /* 0x000000ffff05b224 */ /* 0x000fe400078e0a05 */
[----:B------:R-:W-:Y:S01]  /*02d0*/  @!P1 IMAD.IADD R3, R3, 0x1, -R8 ;  /* 0x0000000103039824 */ /* 0x000fe200078e0a08 */
[----:B------:R-:W-:Y:S02]  /*02e0*/  SHF.R.U32.HI R8, RZ, 0x2, R2 ;  /* 0x00000002ff087819 */ /* 0x000fe40000011602 */
[----:B------:R-:W-:Y:S01]  /*02f0*/  SEL R0, R6, R5, !P0 ;  /* 0x0000000506007207 */ /* 0x000fe20004000000 */
[----:B------:R-:W-:Y:S01]  /*0300*/  @!P2 IMAD.MOV R3, RZ, RZ, -R3 ;  /* 0x000000ffff03a224 */ /* 0x000fe200078e0a03 */
[----:B------:R-:W-:-:S03]  /*0310*/  SGXT.U32 R8, R8, 0x5 ;  /* 0x000000050808781a */ /* 0x000fc60000000000 */
[----:B------:R-:W-:Y:S01]  /*0320*/  IMAD.SHL.U32 R0, R0, 0x40, RZ ;  /* 0x0000004000007824 */ /* 0x000fe200078e00ff */
[----:B------:R-:W-:Y:S01]  /*0330*/  SEL R3, R6, R3, !P0 ;  /* 0x0000000306037207 */ /* 0x000fe20004000000 */
[----:B------:R-:W-:-:S03]  /*0340*/  IMAD R19, R8, 0x20, R11 ;  /* 0x0000002008137824 */ /* 0x000fc600078e020b */
[----:B------:R-:W-:Y:S01]  /*0350*/  LOP3.LUT R7, R0, R8, RZ, 0xfc, !PT ;  /* 0x0000000800077212 */ /* 0x000fe200078efcff */
[----:B------:R-:W-:Y:S01]  /*0360*/  IMAD R3, R4, 0x8, R3 ;  /* 0x0000000804037824 */ /* 0x000fe200078e0203 */
[----:B------:R-:W-:-:S03]  /*0370*/  LOP3.LUT R12, R0, 0x20, R8, 0xfe, !PT ;  /* 0x00000020000c7812 */ /* 0x000fc600078efe08 */
[----:B------:R-:W-:Y:S01]  /*0380*/  IMAD.HI R4, R7, 0x2aaaaaab, RZ ;  /* 0x2aaaaaab07047827 */ /* 0x000fe200078e02ff */
[----:B------:R-:W-:-:S03]  /*0390*/  PRMT R10, R12, 0x9910, RZ ;  /* 0x000099100c0a7816 */ /* 0x000fc600000000ff */
[----:B------:R-:W-:Y:S01]  /*03a0*/  IMAD.SHL.U32 R5, R3, 0x80, RZ ;  /* 0x0000008003057824 */ /* 0x000fe200078e00ff */
[----:B------:R-:W-:Y:S01]  /*03b0*/  SHF.R.U32.HI R9, RZ, 0x1f, R4 ;  /* 0x0000001fff097819 */ /* 0x000fe20000011604 */
[----:B------:R-:W-:-:S03]  /*03c0*/  IMAD R14, R10, 0x2aab, RZ ;  /* 0x00002aab0a0e7824 */ /* 0x000fc600078e02ff */
[C---:B------:R-:W-:Y:S02]  /*03d0*/  LOP3.LUT R3, R5.reuse, R8, RZ, 0xfc, !PT ;  /* 0x0000000805037212 */ /* 0x040fe400078efcff */
[----:B------:R-:W-:Y:S02]  /*03e0*/  LEA.HI R20, R4, R9, RZ, 0x17 ;  /* 0x0000000904147211 */ /* 0x000fe400078fb8ff */
[--C-:B------:R-:W-:Y:S01]  /*03f0*/  LOP3.LUT R6, R5, 0x40, R8.reuse, 0xfe, !PT ;  /* 0x0000004005067812 */ /* 0x100fe200078efe08 */
[----:B------:R-:W-:Y:S01]  /*0400*/  IMAD.HI R9, R3, 0x3531dec1, RZ ;  /* 0x3531dec103097827 */ /* 0x000fe200078e02ff */
[C-C-:B------:R-:W-:Y:S02]  /*0410*/  LOP3.LUT R4, R5.reuse, 0x20, R8.reuse, 0xfe, !PT ;  /* 0x0000002005047812 */ /* 0x140fe400078efe08 */
[----:B------:R-:W-:Y:S01]  /*0420*/  LOP3.LUT R8, R5, 0x60, R8, 0xfe, !PT ;  /* 0x0000006005087812 */ /* 0x000fe200078efe08 */
[----:B------:R-:W-:Y:S01]  /*0430*/  IMAD.HI R15, R6, 0x3531dec1, RZ ;  /* 0x3531dec1060f7827 */ /* 0x000fe200078e02ff */
[----:B------:R-:W-:-:S03]  /*0440*/  SHF.R.U32.HI R10, RZ, 0x1f, R9 ;  /* 0x0000001fff0a7819 */ /* 0x000fc60000011609 */
[----:B------:R-:W-:Y:S01]  /*0450*/  IMAD.HI R11, R4, 0x3531dec1, RZ ;  /* 0x3531dec1040b7827 */ /* 0x000fe200078e02ff */
[----:B------:R-:W-:Y:S02]  /*0460*/  LEA.HI R10, R9, R10, RZ, 0x1c ;  /* 0x0000000a090a7211 */ /* 0x000fe400078fe0ff */
[----:B------:R-:W-:Y:S01]  /*0470*/  SHF.R.S32.HI R9, RZ, 0x10, R14 ;  /* 0x00000010ff097819 */ /* 0x000fe2000001140e */
[----:B------:R-:W-:Y:S01]  /*0480*/  IMAD.HI R17, R8, 0x3531dec1, RZ ;  /* 0x3531dec108117827 */ /* 0x000fe200078e02ff */
[----:B------:R-:W-:Y:S02]  /*0490*/  SHF.R.U32.HI R16, RZ, 0x1f, R15 ;  /* 0x0000001fff107819 */ /* 0x000fe4000001160f */
[----:B------:R-:W-:Y:S01]  /*04a0*/  LOP3.LUT R22, R9, 0xffff, RZ, 0xc0, !PT ;  /* 0x0000ffff09167812 */ /* 0x000fe200078ec0ff */
[----:B------:R-:W-:Y:S01]  /*04b0*/  IMAD R10, R10, -0x4d, R3 ;  /* 0xffffffb30a0a7824 */ /* 0x000fe200078e0203 */
[----:B------:R-:W-:Y:S01]  /*04c0*/  LEA.HI R15, R15, R16, RZ, 0x1c ;  /* 0x000000100f0f7211 */ /* 0x000fe200078fe0ff */
[----:B------:R-:W-:Y:S01]  /*04d0*/  IMAD R16, R20, -0xc00, R7 ;  /* 0xfffff40014107824 */ /* 0x000fe200078e0207 */
[----:B------:R-:W-:-:S02]  /*04e0*/  SHF.R.U32.HI R9, RZ, 0xf, R22 ;  /* 0x0000000fff097819 */ /* 0x000fc40000011616 */
[----:B------:R-:W-:Y:S01]  /*04f0*/  SHF.R.U32.HI R14, RZ, 0x1f, R11 ;  /* 0x0000001fff0e7819 */ /* 0x000fe2000001160b */
[----:B------:R-:W-:Y:S01]  /*0500*/  IMAD R15, R15, -0x4d, R6 ;  /* 0xffffffb30f0f7824 */ /* 0x000fe200078e0206 */
[----:B------:R-:W-:Y:S01]  /*0510*/  LEA.HI R9, R22, R9, RZ, 0x17 ;  /* 0x0000000916097211 */ /* 0x000fe200078fb8ff */
[----:B------:R-:W-:Y:S01]  /*0520*/  IMAD R6, R10, 0x300, RZ ;  /* 0x000003000a067824 */ /* 0x000fe200078e02ff */
[----:B------:R-:W-:Y:S02]  /*0530*/  SHF.R.U32.HI R18, RZ, 0x1f, R17 ;  /* 0x0000001fff127819 */ /* 0x000fe40000011611 */
[----:B------:R-:W-:Y:S02]  /*0540*/  PRMT R3, R9, 0x9910, RZ ;  /* 0x0000991009037816 */ /* 0x000fe400000000ff */
[----:B------:R-:W-:Y:S02]  /*0550*/  LEA.HI R11, R11, R14, RZ, 0x1c ;  /* 0x0000000e0b0b7211 */ /* 0x000fe400078fe0ff */
[----:B------:R-:W-:Y:S01]  /*0560*/  LEA.HI R17, R17, R18, RZ, 0x1c ;  /* 0x0000001211117211 */ /* 0x000fe200078fe0ff */
[----:B------:R-:W-:Y:S01]  /*0570*/  IMAD R3, R3, 0xc00, RZ ;  /* 0x00000c0003037824 */ /* 0x000fe200078e02ff */
[----:B------:R-:W-:Y:S01]  /*0580*/  LOP3.LUT R10, R6, 0x18, R13, 0xf8, !PT ;  /* 0x00000018060a7812 */ /* 0x000fe200078ef80d */
[----:B------:R-:W-:-:S02]  /*0590*/  IMAD R7, R11, -0x4d, R4 ;  /* 0xffffffb30b077824 */ /* 0x000fc400078e0204 */
[----:B------:R-:W-:Y:S01]  /*05a0*/  IMAD.MOV R3, RZ, RZ, -R3 ;  /* 0x000000ffff037224 */ /* 0x000fe200078e0a03 */
[C---:B------:R-:W-:Y:S01]  /*05b0*/  LEA R20, P0, R10.reuse, c[0x0][0x160], 0x1 ;  /* 0x000058000a147a11 */ /* 0x040fe200078008ff */
[----:B------:R-:W-:Y:S01]  /*05c0*/  IMAD R14, R17, -0x4d, R8 ;  /* 0xffffffb3110e7824 */ /* 0x000fe200078e0208 */
[----:B------:R-:W-:Y:S01]  /*05d0*/  SHF.R.S32.HI R17, RZ, 0x1f, R6 ;  /* 0x0000001fff117819 */ /* 0x000fe20000011406 */
[----:B------:R-:W-:Y:S01]  /*05e0*/  IMAD R7, R7, 0x300, RZ ;  /* 0x0000030007077824 */ /* 0x000fe200078e02ff */
[----:B------:R-:W-:Y:S01]  /*05f0*/  PRMT R3, R3, 0x7710, RZ ;  /* 0x0000771003037816 */ /* 0x000fe200000000ff */
[----:B------:R-:W-:Y:S01]  /*0600*/  IMAD.SHL.U32 R4, R19, 0x2, RZ ;  /* 0x0000000213047824 */ /* 0x000fe200078e00ff */
[C---:B------:R-:W-:Y:S01]  /*0610*/  LEA.HI.X R21, R10.reuse, c[0x0][0x164], R17, 0x1, P0 ;  /* 0x000059000a157a11 */ /* 0x040fe200000f0c11 */
[-C--:B------:R-:W-:Y:S01]  /*0620*/  IMAD.WIDE R8, R10, R30.reuse, c[0x0][0x160] ;  /* 0x000058000a087625 */ /* 0x080fe200078e021e */
[----:B------:R-:W-:Y:S02]  /*0630*/  LOP3.LUT R11, R7, 0x18, R13, 0xf8, !PT ;  /* 0x00000018070b7812 */ /* 0x000fe400078ef80d */
[----:B------:R-:W-:Y:S01]  /*0640*/  SHF.R.S32.HI R18, RZ, 0x1f, R7 ;  /* 0x0000001fff127819 */ /* 0x000fe20000011407 */
[----:B------:R-:W-:Y:S01]  /*0650*/  IMAD R17, R16, 0x300, RZ ;  /* 0x0000030010117824 */ /* 0x000fe200078e02ff */
[----:B------:R-:W-:Y:S01]  /*0660*/  LEA R22, P1, R11, c[0x0][0x160], 0x1 ;  /* 0x000058000b167a11 */ /* 0x000fe200078208ff */
[----:B------:R-:W-:Y:S01]  /*0670*/  IMAD R16, R15, 0x300, RZ ;  /* 0x000003000f107824 */ /* 0x000fe200078e02ff */
[----:B------:R1:W-:Y:S01]  /*0680*/  LDGSTS.E.BYPASS.128 [R4], [R8.64] ;  /* 0x0000000008047fae */ /* 0x0003e2000b901c44 */
[----:B------:R-:W-:Y:S01]  /*0690*/  IMAD.IADD R12, R12, 0x1, R3 ;  /* 0x000000010c0c7824 */ /* 0x000fe200078e0203 */
[----:B------:R-:W-:Y:S01]  /*06a0*/  LEA.HI.X R23, R11, c[0x0][0x164], R18, 0x1, P1 ;  /* 0x000059000b177a11 */ /* 0x000fe200008f0c12 */
[----:B------:R-:W-:Y:S01]  /*06b0*/  IMAD R14, R14, 0x300, RZ ;  /* 0x000003000e0e7824 */ /* 0x000fe200078e02ff */
[----:B------:R-:W-:Y:S01]  /*06c0*/  LOP3.LUT R15, R17, 0x18, R13, 0xf8, !PT ;  /* 0x00000018110f7812 */ /* 0x000fe200078ef80d */
[----:B------:R-:W-:Y:S01]  /*06d0*/  IMAD.WIDE R10, R11, R30, c[0x0][0x160] ;  /* 0x000058000b0a7625 */ /* 0x000fe200078e021e */
[----:B------:R-:W-:-:S02]  /*06e0*/  PRMT R40, R12, 0x9910, RZ ;  /* 0x000099100c287816 */ /* 0x000fc400000000ff */
[--C-:B------:R-:W-:Y:S02]  /*06f0*/  LOP3.LUT R3, R14, 0x18, R13.reuse, 0xf8, !PT ;  /* 0x000000180e037812 */ /* 0x100fe400078ef80d */
[----:B------:R-:W-:Y:S01]  /*0700*/  SHF.R.S32.HI R12, RZ, 0x1f, R14 ;  /* 0x0000001fff0c7819 */ /* 0x000fe2000001140e */
[----:B------:R-:W-:Y:S01]  /*0710*/  IMAD R40, R40, 0x300, RZ ;  /* 0x0000030028287824 */ /* 0x000fe200078e02ff */
[----:B-1----:R-:W-:Y:S01]  /*0720*/  LOP3.LUT R8, R16, 0x18, R13, 0xf8, !PT ;  /* 0x0000001810087812 */ /* 0x002fe200078ef80d */
[----:B------:R1:W-:Y:S01]  /*0730*/  LDGSTS.E.BYPASS.128 [R4+0x800], [R10.64] ;  /* 0x008000000a047fae */ /* 0x0003e2000b901c44 */
[----:B------:R-:W-:Y:S02]  /*0740*/  SHF.R.S32.HI R9, RZ, 0x1f, R16 ;  /* 0x0000001fff097819 */ /* 0x000fe40000011410 */
[----:B------:R-:W-:Y:S02]  /*0750*/  LEA R24, P0, R8, c[0x0][0x160], 0x1 ;  /* 0x0000580008187a11 */ /* 0x000fe400078008ff */
[----:B------:R-:W-:-:S02]  /*0760*/  LEA R26, P1, R3, c[0x0][0x160], 0x1 ;  /* 0x00005800031a7a11 */ /* 0x000fc400078208ff */
[C---:B------:R-:W-:Y:S01]  /*0770*/  LEA.HI.X R25, R8.reuse, c[0x0][0x164], R9, 0x1, P0 ;  /* 0x0000590008197a11 */ /* 0x040fe200000f0c09 */
[-C--:B------:R-:W-:Y:S01]  /*0780*/  IMAD.WIDE R8, R8, R30.reuse, c[0x0][0x160] ;  /* 0x0000580008087625 */ /* 0x080fe200078e021e */
[C---:B------:R-:W-:Y:S02]  /*0790*/  LEA.HI.X R27, R3.reuse, c[0x0][0x164], R12, 0x1, P1 ;  /* 0x00005900031b7a11 */ /* 0x040fe400008f0c0c */
[----:B------:R-:W-:Y:S01]  /*07a0*/  SHF.R.S32.HI R12, RZ, 0x1f, R17 ;  /* 0x0000001fff0c7819 */ /* 0x000fe20000011411 */
[-C--:B-1----:R-:W-:Y:S01]  /*07b0*/  IMAD.WIDE R10, R3, R30.reuse, c[0x0][0x160] ;  /* 0x00005800030a7625 */ /* 0x082fe200078e021e */
[C---:B------:R-:W-:Y:S01]  /*07c0*/  LEA R28, P0, R15.reuse, c[0x0][0x168], 0x1 ;  /* 0x00005a000f1c7a11 */ /* 0x040fe200078008ff */
[----:B------:R1:W-:Y:S01]  /*07d0*/  LDGSTS.E.BYPASS.128 [R4+0x1000], [R8.64] ;  /* 0x0100000008047fae */ /* 0x0003e2000b901c44 */
[----:B------:R-:W-:Y:S02]  /*07e0*/  LOP3.LUT R3, R40, 0x18, R13, 0xf8, !PT ;  /* 0x0000001828037812 */ /* 0x000fe400078ef80d */
[C---:B------:R-:W-:Y:S01]  /*07f0*/  LEA.HI.X R29, R15.reuse, c[0x0][0x16c], R12, 0x1, P0 ;  /* 0x00005b000f1d7a11 */ /* 0x040fe200000f0c0c */
[----:B------:R-:W-:Y:S01]  /*0800*/  IMAD.WIDE R12, R15, R30, c[0x0][0x168] ;  /* 0x00005a000f0c7625 */ /* 0x000fe200078e021e */
[----:B------:R2:W-:Y:S01]  /*0810*/  LDGSTS.E.BYPASS.128 [R4+0x1800], [R10.64] ;  /* 0x018000000a047fae */ /* 0x0005e2000b901c44 */
[----:B------:R-:W-:-:S02]  /*0820*/  SHF.R.S32.HI R32, RZ, 0x1f, R40 ;  /* 0x0000001fff207819 */ /* 0x000fc40000011428 */
[C---:B------:R-:W-:Y:S01]  /*0830*/  IMAD.WIDE R18, R3.reuse, R30, c[0x0][0x168] ;  /* 0x00005a0003127625 */ /* 0x040fe200078e021e */
[----:B------:R-:W0:Y:S01]  /*0840*/  LDGDEPBAR ;  /* 0x00000000000079af */ /* 0x000e220000000000 */
[C---:B------:R-:W-:Y:S02]  /*0850*/  LEA R30, P0, R3.reuse, c[0x0][0x168], 0x1 ;  /* 0x00005a00031e7a11 */ /* 0x040fe400078008ff */
[----:B-1----:R-:W-:Y:S01]  /*0860*/  SHF.R.U32.HI R8, RZ, 0x2, R2 ;  /* 0x00000002ff087819 */ /* 0x002fe20000011602 */
[----:B------:R1:W-:Y:S01]  /*0870*/  LDGSTS.E.BYPASS.128 [R4+0x4000], [R12.64] ;  /* 0x040000000c047fae */ /* 0x0003e2000b901c44 */
[----:B------:R-:W-:Y:S01]  /*0880*/  LEA.HI.X R31, R3, c[0x0][0x16c], R32, 0x1, P0 ;  /* 0x00005b00031f7a11 */ /* 0x000fe200000f0c20 */
[----:B------:R-:W-:Y:S01]  /*0890*/  IMAD.WIDE R40, R40, 0x2, RZ ;  /* 0x0000000228287825 */ /* 0x000fe200078e02ff */
[----:B------:R-:W-:Y:S01]  /*08a0*/  LOP3.LUT R3, R2, 0x8, RZ, 0xc0, !PT ;  /* 0x0000000802037812 */ /* 0x000fe200078ec0ff */
[----:B------:R3:W-:Y:S01]  /*08b0*/  LDGSTS.E.BYPASS.128 [R4+0x4800], [R18.64] ;  /* 0x0480000012047fae */ /* 0x0007e2000b901c44 */
[----:B------:R-:W-:-:S02]  /*08c0*/  LOP3.LUT R9, R8, 0x10, RZ, 0xc0, !PT ;  /* 0x0000001008097812 */ /* 0x000fc400078ec0ff */
[----:B--2---:R-:W-:Y:S01]  /*08d0*/  LOP3.LUT R11, R3, 0x10, R8, 0xf8, !PT ;  /* 0x00000010030b7812 */ /* 0x004fe200078ef808 */
[----:B------:R-:W0:Y:S01]  /*08e0*/  LDGDEPBAR ;  /* 0x00000000000079af */ /* 0x000e220000000000 */
[----:B------:R-:W-:Y:S02]  /*08f0*/  LOP3.LUT R3, R8, 0x8, RZ, 0xc0, !PT ;  /* 0x0000000808037812 */ /* 0x000fe400078ec0ff */
[--C-:B------:R-:W-:Y:S01]  /*0900*/  SHF.R.U32.HI R10, RZ, 0x1, R2.reuse ;  /* 0x00000001ff0a7819 */ /* 0x100fe20000011602 */
[----:B------:R-:W-:Y:S01]  /*0910*/  BAR.SYNC.DEFER_BLOCKING 0x0 ;  /* 0x0000000000007b1d */ /* 0x000fe20000010000 */
[--C-:B------:R-:W-:Y:S01]  /*0920*/  LOP3.LUT R3, R3, 0x7, R2.reuse, 0xf8, !PT ;  /* 0x0000000703037812 */ /* 0x100fe200078ef802 */
[----:B-1----:R-:W-:Y:S01]  /*0930*/  IMAD.SHL.U32 R13, R2, 0x4, RZ ;  /* 0x00000004020d7824 */ /* 0x002fe200078e00ff */
[--C-:B------:R-:W-:Y:S02]  /*0940*/  LOP3.LUT R9, R9, 0xf, R2.reuse, 0xf8, !PT ;  /* 0x0000000f09097812 */ /* 0x100fe400078ef802 */
[----:B------:R-:W-:Y:S01]  /*0950*/  LOP3.LUT R12, R10, 0x8, RZ, 0xc0, !PT ;  /* 0x000000080a0c7812 */ /* 0x000fe200078ec0ff */
[----:B------:R-:W-:Y:S01]  /*0960*/  IMAD.SHL.U32 R15, R3, 0x20, RZ ;  /* 0x00000020030f7824 */ /* 0x000fe200078e00ff */
[--C-:B------:R-:W-:Y:S01]  /*0970*/  LOP3.LUT R11, R11, 0x7, R2.reuse, 0xf8, !PT ;  /* 0x000000070b0b7812 */ /* 0x100fe200078ef802 */
[----:B------:R-:W-:Y:S01]  /*0980*/  IMAD.SHL.U32 R112, R9, 0x20, RZ ;  /* 0x0000002009707824 */ /* 0x000fe200078e00ff */
[----:B------:R-:W-:-:S02]  /*0990*/  LOP3.LUT R8, R13, 0x18, R2, 0x48, !PT ;  /* 0x000000180d087812 */ /* 0x000fc400078e4802 */
[----:B------:R-:W-:Y:S02]  /*09a0*/  LOP3.LUT R3, R12, 0x18, R13, 0x78, !PT ;  /* 0x000000180c037812 */ /* 0x000fe400078e780d */
[----:B---3--:R-:W-:Y:S01]  /*09b0*/  LEA R18, R11, 0x400, 0x5 ;  /* 0x000004000b127811 */ /* 0x008fe200078e28ff */
[C---:B------:R-:W-:Y:S01]  /*09c0*/  IMAD.IADD R115, R8.reuse, 0x1, R15 ;  /* 0x0000000108737824 */ /* 0x040fe200078e020f */
[----:B------:R-:W-:Y:S02]  /*09d0*/  LOP3.LUT R114, R8, R15, RZ, 0xfc, !PT ;  /* 0x0000000f08727212 */ /* 0x000fe400078efcff */
[----:B------:R-:W-:Y:S01]  /*09e0*/  LOP3.LUT R116, R3, R112, RZ, 0xfc, !PT ;  /* 0x0000007003747212 */ /* 0x000fe200078efcff */
[----:B------:R-:W-:Y:S01]  /*09f0*/  IMAD.SHL.U32 R115, R115, 0x2, RZ ;  /* 0x0000000273737824 */ /* 0x000fe200078e00ff */
[----:B------:R-:W-:Y:S01]  /*0a00*/  LOP3.LUT R113, R18, R3, RZ, 0xfc, !PT ;  /* 0x0000000312717212 */ /* 0x000fe200078efcff */
[----:B------:R-:W-:Y:S01]  /*0a10*/  IMAD.IADD R3, R3, 0x1, R112 ;  /* 0x0000000103037824 */ /* 0x000fe200078e0270 */
[----:B------:R-:W-:Y:S01]  /*0a20*/  LOP3.LUT R12, R12, 0x10, R13, 0xf8, !PT ;  /* 0x000000100c0c7812 */ /* 0x000fe200078ef80d */
[----:B------:R-:W-:Y:S01]  /*0a30*/  IMAD.SHL.U32 R114, R114, 0x2, RZ ;  /* 0x0000000272727824 */ /* 0x000fe200078e00ff */
[----:B------:R-:W-:Y:S01]  /*0a40*/  LOP3.LUT R13, R13, 0x8, RZ, 0xc0, !PT ;  /* 0x000000080d0d7812 */ /* 0x000fe200078ec0ff */
[----:B------:R-:W-:Y:S01]  /*0a50*/  @!PT LDS RZ, [RZ] ;  /* 0x00000000fffff984 */ /* 0x000fe20000000800 */
[----:B------:R-:W-:Y:S01]  /*0a60*/  @!PT LDS RZ, [RZ] ;  /* 0x00000000fffff984 */ /* 0x000fe20000000800 */
[----:B------:R-:W-:Y:S01]  /*0a70*/  @!PT LDS RZ, [RZ] ;  /* 0x00000000fffff984 */ /* 0x000fe20000000800 */
[----:B------:R1:W-:Y:S01]  /*0a80*/  LDGSTS.E.BYPASS.128 [R4+0x2000], [R20.64+0x40] ;  /* 0x0200004014047fae */ /* 0x0003e2000b901c44 */
[----:B------:R-:W-:Y:S01]  /*0a90*/  IMAD.SHL.U32 R116, R116, 0x2, RZ ;  /* 0x0000000274747824 */ /* 0x000fe200078e00ff */
[----:B------:R-:W-:Y:S01]  /*0aa0*/  LOP3.LUT R15, R2, 0x3, RZ, 0xc0, !PT ;  /* 0x00000003020f7812 */ /* 0x000fe200078ec0ff */
[----:B------:R-:W-:Y:S01]  /*0ab0*/  IMAD.SHL.U32 R113, R113, 0x2, RZ ;  /* 0x0000000271717824 */ /* 0x000fe200078e00ff */
[----:B------:R1:W-:Y:S01]  /*0ac0*/  LDGSTS.E.BYPASS.128 [R4+0x2800], [R22.64+0x40] ;  /* 0x0280004016047fae */ /* 0x0003e2000b901c44 */
[----:B------:R-:W-:Y:S01]  /*0ad0*/  IMAD.SHL.U32 R3, R3, 0x2, RZ ;  /* 0x0000000203037824 */ /* 0x000fe200078e00ff */
[----:B------:R-:W-:Y:S01]  /*0ae0*/  LOP3.LUT R19, R12, 0x10, R13, 0x1e, !PT ;  /* 0x000000100c137812 */ /* 0x000fe200078e1e0d */
[----:B------:R-:W-:Y:S01]  /*0af0*/  IMAD.WIDE.U32 R12, R15, 0x10, RZ ;  /* 0x000000100f0c7825 */ /* 0x000fe200078e00ff */
[----:B------:R2:W-:Y:S02]  /*0b00*/  LDGSTS.E.BYPASS.128 [R4+0x3000], [R24.64+0x40] ;  /* 0x0300004018047fae */ /* 0x0005e4000b901c44 */
[----:B------:R-:W-:-:S02]  /*0b10*/  LOP3.LUT R15, R19, R18, RZ, 0xfc, !PT ;  /* 0x00000012130f7212 */ /* 0x000fc400078efcff */
[----:B------:R2:W-:Y:S01]  /*0b20*/  LDGSTS.E.BYPASS.128 [R4+0x3800], [R26.64+0x40] ;  /* 0x038000401a047fae */ /* 0x0005e2000b901c44 */
[----:B------:R-:W-:Y:S01]  /*0b30*/  LOP3.LUT R18, R19, R112, RZ, 0xfc, !PT ;  /* 0x0000007013127212 */ /* 0x000fe200078efcff */
[----:B------:R-:W-:Y:S01]  /*0b40*/  IMAD.IADD R112, R112, 0x1, R19 ;  /* 0x0000000170707824 */ /* 0x000fe200078e0213 */
[----:B------:R-:W-:Y:S01]  /*0b50*/  LOP3.LUT R128, R12, R40, RZ, 0xfc, !PT ;  /* 0x000000280c807212 */ /* 0x000fe200078efcff */
[----:B------:R-:W0:Y:S01]  /*0b60*/  LDGDEPBAR ;  /* 0x00000000000079af */ /* 0x000e220000000000 */
[----:B------:R-:W-:Y:S01]  /*0b70*/  LOP3.LUT R40, R13, R41, RZ, 0xfc, !PT ;  /* 0x000000290d287212 */ /* 0x000fe200078efcff */
[----:B------:R-:W-:Y:S02]  /*0b80*/  IMAD.SHL.U32 R112, R112, 0x2, RZ ;  /* 0x0000000270707824 */ /* 0x000fe400078e00ff */
[----:B------:R3:W-:Y:S04]  /*0b90*/  LDGSTS.E.BYPASS.128 [R4+0x5000], [R28.64+0x40] ;  /* 0x050000401c047fae */ /* 0x0007e8000b901c44 */
[----:B------:R3:W-:Y:S04]  /*0ba0*/  LDGSTS.E.BYPASS.128 [R4+0x5800], [R30.64+0x40] ;  /* 0x058000401e047fae */ /* 0x0007e8000b901c44 */
[----:B------:R-:W0:Y:S01]  /*0bb0*/  LDGDEPBAR ;  /* 0x00000000000079af */ /* 0x000e220000000000 */
[----:B------:R-:W-:-:S04]  /*0bc0*/  DEPBAR.LE SB0, 0x2 ;  /* 0x000080800000791a */ /* 0x000fc80000000000 */
[----:B------:R-:W-:Y:S06]  /*0bd0*/  BAR.SYNC.DEFER_BLOCKING 0x0 ;  /* 0x0000000000007b1d */ /* 0x000fec0000010000 */
[----:B------:R-:W-:Y:S04]  /*0be0*/  LDSM.16.M88.4 R56, [R116] ;  /* 0x000000007438783b */ /* 0x000fe80000000200 */
[----:B---3--:R-:W3:Y:S04]  /*0bf0*/  LDSM.16.M88.4 R28, [R114+0x4000] ;  /* 0x00400000721c783b */ /* 0x008ee80000000200 */
[----:B------:R-:W4:Y:S04]  /*0c00*/  LDSM.16.M88.4 R72, [R113] ;  /* 0x000000007148783b */ /* 0x000f280000000200 */
[----:B------:R-:W1:Y:S04]  /*0c10*/  LDSM.16.M88.4 R96, [R3+0x1000] ;  /* 0x001000000360783b */ /* 0x000e680000000200 */
[----:B------:R-:W1:Y:S04]  /*0c20*/  LDSM.16.M88.4 R32, [R3+0x1800] ;  /* 0x001800000320783b */ /* 0x000e680000000200 */
[----:B--2---:R-:W2:Y:S04]  /*0c30*/  LDSM.16.M88.4 R24, [R114+0x4400] ;  /* 0x004400007218783b */ /* 0x004ea80000000200 */
[----:B------:R-:W2:Y:S04]  /*0c40*/  LDSM.16.M88.4 R88, [R115+0x4800] ;  /* 0x004800007358783b */ /* 0x000ea80000000200 */
[----:B------:R-:W2:Y:S01]  /*0c50*/  LDSM.16.M88.4 R8, [R114+0x4c00] ;  /* 0x004c00007208783b */ /* 0x000ea20000000200 */
[-C--:B---3--:R-:W-:Y:S08]  /*0c60*/  HMMA.16816.F32.BF16 R44, R56, R28.reuse, RZ ;  /* 0x0000001c382c723c */ /* 0x088ff000000418ff */
[-C--:B----4-:R-:W-:Y:S08]  /*0c70*/  HMMA.16816.F32.BF16 R60, R72, R28.reuse, RZ ;  /* 0x0000001c483c723c */ /* 0x090ff000000418ff */
[-C--:B-1----:R-:W-:Y:S08]  /*0c80*/  HMMA.16816.F32.BF16 R76, R96, R28.reuse, RZ ;  /* 0x0000001c604c723c */ /* 0x082ff000000418ff */
[----:B------:R-:W-:Y:S07]  /*0c90*/  HMMA.16816.F32.BF16 R100, R32, R28, RZ ;  /* 0x0000001c2064723c */ /* 0x000fee00000418ff */
[----:B------:R-:W-:Y:S01]  /*0ca0*/  IMAD.WIDE R28, R17, 0x2, RZ ;  /* 0x00000002111c7825 */ /* 0x000fe200078e02ff */
[----:B--2---:R-:W-:Y:S03]  /*0cb0*/  HMMA.16816.F32.BF16 R48, R56, R24, RZ ;  /* 0x000000183830723c */ /* 0x004fe600000418ff */
[----:B------:R-:W-:Y:S01]  /*0cc0*/  IMAD.WIDE R16, R16, 0x2, RZ ;  /* 0x0000000210107825 */ /* 0x000fe200078e02ff */
[----:B------:R-:W-:-:S04]  /*0cd0*/  LOP3.LUT R118, R12, R28, RZ, 0xfc, !PT ;  /* 0x0000001c0c767212 */ /* 0x000fc800078efcff */
[----:B------:R-:W-:Y:S01]  /*0ce0*/  HMMA.16816.F32.BF16 R64, R72, R24, RZ ;  /* 0x000000184840723c */ /* 0x000fe200000418ff */
[----:B------:R-:W-:Y:S02]  /*0cf0*/  IADD3 R118, P0, R118, c[0x0][0x168], RZ ;  /* 0x00005a0076767a10 */ /* 0x000fe40007f1e0ff */
[----:B------:R-:W-:-:S04]  /*0d00*/  LOP3.LUT R124, R12, R16, RZ, 0xfc, !PT ;  /* 0x000000100c7c7212 */ /* 0x000fc800078efcff */
[----:B------:R-:W-:Y:S01]  /*0d10*/  IADD3 R124, P1, R124, c[0x0][0x160], RZ ;  /* 0x000058007c7c7a10 */ /* 0x000fe20007f3e0ff */
[-C--:B------:R-:W-:Y:S08]  /*0d20*/  HMMA.16816.F32.BF16 R80, R96, R24.reuse, RZ ;  /* 0x000000186050723c */ /* 0x080ff000000418ff */
[----:B------:R-:W-:Y:S07]  /*0d30*/  HMMA.16816.F32.BF16 R92, R32, R24, RZ ;  /* 0x00000018205c723c */ /* 0x000fee00000418ff */
[----:B------:R-:W-:Y:S01]  /*0d40*/  IMAD.WIDE R24, R14, 0x2, RZ ;  /* 0x000000020e187825 */ /* 0x000fe200078e02ff */
[----:B------:R-:W-:Y:S01]  /*0d50*/  LOP3.LUT R14, R13, R29, RZ, 0xfc, !PT ;  /* 0x0000001d0d0e7212 */ /* 0x000fe200078efcff */
[----:B------:R-:W-:Y:S02]  /*0d60*/  HMMA.16816.F32.BF16 R52, R56, R88, RZ ;  /* 0x000000583834723c */ /* 0x000fe400000418ff */
[----:B------:R-:W-:Y:S01]  /*0d70*/  IMAD.WIDE R28, R7, 0x2, RZ ;  /* 0x00000002071c7825 */ /* 0x000fe200078e02ff */
[----:B------:R-:W-:-:S02]  /*0d80*/  LOP3.LUT R126, R12, R24, RZ, 0xfc, !PT ;  /* 0x000000180c7e7212 */ /* 0x000fc400078efcff */
[----:B------:R-:W-:Y:S01]  /*0d90*/  IADD3.X R119, R14, c[0x0][0x16c], RZ, P0, !PT ;  /* 0x00005b000e777a10 */ /* 0x000fe200007fe4ff */
[----:B------:R-:W-:Y:S01]  /*0da0*/  IMAD.WIDE R6, R6, 0x2, RZ ;  /* 0x0000000206067825 */ /* 0x000fe200078e02ff */
[C---:B------:R-:W-:Y:S01]  /*0db0*/  LOP3.LUT R24, R13.reuse, R25, RZ, 0xfc, !PT ;  /* 0x000000190d187212 */ /* 0x040fe200078efcff */
[-C--:B------:R-:W-:Y:S01]  /*0dc0*/  HMMA.16816.F32.BF16 R68, R72, R88.reuse, RZ ;  /* 0x000000584844723c */ /* 0x080fe200000418ff */
[----:B------:R-:W-:Y:S02]  /*0dd0*/  IADD3 R126, P0, R126, c[0x0][0x160], RZ ;  /* 0x000058007e7e7a10 */ /* 0x000fe40007f1e0ff */
[C---:B------:R-:W-:Y:S02]  /*0de0*/  LOP3.LUT R122, R12.reuse, R28, RZ, 0xfc, !PT ;  /* 0x0000001c0c7a7212 */ /* 0x040fe400078efcff */
[----:B------:R-:W-:Y:S02]  /*0df0*/  LOP3.LUT R28, R13, R29, RZ, 0xfc, !PT ;  /* 0x0000001d0d1c7212 */ /* 0x000fe400078efcff */
[----:B------:R-:W-:Y:S01]  /*0e00*/  LOP3.LUT R120, R12, R6, RZ, 0xfc, !PT ;  /* 0x000000060c787212 */ /* 0x000fe200078efcff */
[----:B------:R-:W-:Y:S01]  /*0e10*/  IMAD.SHL.U32 R6, R15, 0x2, RZ ;  /* 0x000000020f067824 */ /* 0x000fe200078e00ff */
[----:B------:R-:W-:Y:S01]  /*0e20*/  LOP3.LUT R29, R13, R7, RZ, 0xfc, !PT ;  /* 0x000000070d1d7212 */ /* 0x000fe200078efcff */
[----:B------:R-:W-:Y:S01]  /*0e30*/  IMAD.SHL.U32 R7, R18, 0x2, RZ ;  /* 0x0000000212077824 */ /* 0x000fe200078e00ff */
[----:B------:R-:W-:Y:S01]  /*0e40*/  IADD3.X R127, R24, c[0x0][0x164], RZ, P0, !PT ;  /* 0x00005900187f7a10 */ /* 0x000fe200007fe4ff */
[----:B------:R-:W-:Y:S01]  /*0e50*/  HMMA.16816.F32.BF16 R84, R96, R88, RZ ;  /* 0x000000586054723c */ /* 0x000fe200000418ff */
[----:B------:R-:W-:-:S02]  /*0e60*/  IADD3 R128, P0, R128, c[0x0][0x168], RZ ;  /* 0x00005a0080807a10 */ /* 0x000fc40007f1e0ff */
[----:B------:R-:W-:Y:S01]  /*0e70*/  LOP3.LUT R25, R13, R17, RZ, 0xfc, !PT ;  /* 0x000000110d197212 */ /* 0x000fe200078efcff */
[----:B------:R-:W1:Y:S01]  /*0e80*/  LDSM.16.M88.4 R36, [R7] ;  /* 0x000000000724783b */ /* 0x000e620000000200 */
[----:B------:R-:W-:Y:S02]  /*0e90*/  IADD3.X R129, R40, c[0x0][0x16c], RZ, P0, !PT ;  /* 0x00005b0028817a10 */ /* 0x000fe400007fe4ff */
[----:B------:R-:W-:Y:S01]  /*0ea0*/  IADD3 R120, P3, R120, c[0x0][0x160], RZ ;  /* 0x0000580078787a10 */ /* 0x000fe20007f7e0ff */
[----:B------:R-:W2:Y:S01]  /*0eb0*/  LDSM.16.M88.4 R16, [R6] ;  /* 0x000000000610783b */ /* 0x000ea20000000200 */
[----:B------:R-:W-:Y:S01]  /*0ec0*/  IADD3 R122, P2, R122, c[0x0][0x160], RZ ;  /* 0x000058007a7a7a10 */ /* 0x000fe20007f5e0ff */
[----:B------:R-:W-:Y:S01]  /*0ed0*/  HMMA.16816.F32.BF16 R56, R56, R8, RZ ;  /* 0x000000083838723c */ /* 0x000fe200000418ff */
[----:B------:R-:W-:Y:S01]  /*0ee0*/  IADD3.X R121, R29, c[0x0][0x164], RZ, P3, !PT ;  /* 0x000059001d797a10 */ /* 0x000fe20001ffe4ff */
[----:B------:R-:W3:Y:S01]  /*0ef0*/  LDSM.16.M88.4 R12, [R112+0x1000] ;  /* 0x00100000700c783b */ /* 0x000ee20000000200 */
[----:B------:R-:W-:-:S02]  /*0f00*/  IADD3.X R123, R28, c[0x0][0x164], RZ, P2, !PT ;  /* 0x000059001c7b7a10 */ /* 0x000fc400017fe4ff */
[----:B------:R-:W-:Y:S01]  /*0f10*/  IADD3.X R125, R25, c[0x0][0x164], RZ, P1, !PT ;  /* 0x00005900197d7a10 */ /* 0x000fe20000ffe4ff */
[----:B------:R-:W4:Y:S02]  /*0f20*/  LDSM.16.M88.4 R40, [R112+0x1800] ;  /* 0x001800007028783b */ /* 0x000f240000000200 */
[-C--:B------:R-:W-:Y:S02]  /*0f30*/  HMMA.16816.F32.BF16 R72, R72, R8.reuse, RZ ;  /* 0x000000084848723c */ /* 0x080fe400000418ff */
[----:B------:R-:W-:Y:S06]  /*0f40*/  BAR.SYNC.DEFER_BLOCKING 0x0 ;  /* 0x0000000000007b1d */ /* 0x000fec0000010000 */
[----:B------:R-:W-:Y:S08]  /*0f50*/  HMMA.16816.F32.BF16 R96, R96, R8, RZ ;  /* 0x000000086060723c */ /* 0x000ff000000418ff */
[C---:B------:R-:W-:Y:S08]  /*0f60*/  HMMA.16816.F32.BF16 R20, R32.reuse, R88, RZ ;  /* 0x000000582014723c */ /* 0x040ff000000418ff */
[----:B------:R-:W-:Y:S01]  /*0f70*/  HMMA.16816.F32.BF16 R32, R32, R8, RZ ;  /* 0x000000082020723c */ /* 0x000fe200000418ff */
[----:B------:R-:W-:Y:S01]  /*0f80*/  @!PT LDS RZ, [RZ] ;  /* 0x00000000fffff984 */ /* 0x000fe20000000800 */
[----:B------:R-:W-:Y:S01]  /*0f90*/  @!PT LDS RZ, [RZ] ;  /* 0x00000000fffff984 */ /* 0x000fe20000000800 */
[----:B------:R-:W-:Y:S01]  /*0fa0*/  @!PT LDS RZ, [RZ] ;  /* 0x00000000fffff984 */ /* 0x000fe20000000800 */
[----:B------:R2:W-:Y:S04]  /*0fb0*/  LDGSTS.E.BYPASS.128 [R4], [R120.64+0x80] ;  /* 0x0000008078047fae */ /* 0x0005e8000b901c44 */
[----:B------:R2:W-:Y:S03]  /*0fc0*/  LDGSTS.E.BYPASS.128 [R4+0x800], [R122.64+0x80] ;  /* 0x008000807a047fae */ /* 0x0005e6000b901c44 */
[C---:B-1----:R-:W-:Y:S01]  /*0fd0*/  HMMA.16816.F32.BF16 R44, R36.reuse, R30, R44 ;  /* 0x0000001e242c723c */ /* 0x042fe2000004182c */
[----:B------:R1:W-:Y:S04]  /*0fe0*/  LDGSTS.E.BYPASS.128 [R4+0x1000], [R124.64+0x80] ;  /* 0x010000807c047fae */ /* 0x0003e8000b901c44 */
[----:B------:R1:W-:Y:S03]  /*0ff0*/  LDGSTS.E.BYPASS.128 [R4+0x1800], [R126.64+0x80] ;  /* 0x018000807e047fae */ /* 0x0003e6000b901c44 */
[C---:B------:R-:W-:Y:S01]  /*1000*/  HMMA.16816.F32.BF16 R48, R36.reuse, R26, R48 ;  /* 0x0000001a2430723c */ /* 0x040fe20000041830 */
[----:B------:R-:W0:Y:S04]  /*1010*/  LDGDEPBAR ;  /* 0x00000000000079af */ /* 0x000e280000000000 */
[----:B------:R1:W-:Y:S03]  /*1020*/  LDGSTS.E.BYPASS.128 [R4+0x4000], [R118.64+0x80] ;  /* 0x0400008076047fae */ /* 0x0003e6000b901c44 */
[C---:B------:R-:W-:Y:S01]  /*1030*/  HMMA.16816.F32.BF16 R52, R36.reuse, R90, R52 ;  /* 0x0000005a2434723c */ /* 0x040fe20000041834 */
[----:B------:R1:W-:Y:S04]  /*1040*/  LDGSTS.E.BYPASS.128 [R4+0x4800], [R128.64+0x80] ;  /* 0x0480008080047fae */ /* 0x0003e8000b901c44 */
[----:B------:R-:W0:Y:S03]  /*1050*/  LDGDEPBAR ;  /* 0x00000000000079af */ /* 0x000e260000000000 */
[----:B------:R-:W-:Y:S08]  /*1060*/  HMMA.16816.F32.BF16 R56, R36, R10, R56 ;  /* 0x0000000a2438723c */ /* 0x000ff00000041838 */
[C---:B--2---:R-:W-:Y:S08]  /*1070*/  HMMA.16816.F32.BF16 R60, R16.reuse, R30, R60 ;  /* 0x0000001e103c723c */ /* 0x044ff0000004183c */
[----:B------:R-:W-:Y:S01]  /*1080*/  HMMA.16816.F32.BF16 R64, R16, R26, R64 ;  /* 0x0000001a1040723c */ /* 0x000fe20000041840 */
[----:B------:R-:W-:-:S04]  /*1090*/  DEPBAR.LE SB0, 0x2 ;  /* 0x000080800000791a */ /* 0x000fc80000000000 */
[----:B------:R-:W-:Y:S03]  /*10a0*/  BAR.SYNC.DEFER_BLOCKING 0x0 ;  /* 0x0000000000007b1d */ /* 0x000fe60000010000 */
[C---:B------:R-:W-:Y:S08]  /*10b0*/  HMMA.16816.F32.BF16 R68, R16.reuse, R90, R68 ;  /* 0x0000005a1044723c */ /* 0x040ff00000041844 */
[----:B------:R-:W-:Y:S08]  /*10c0*/  HMMA.16816.F32.BF16 R72, R16, R10, R72 ;  /* 0x0000000a1048723c */ /* 0x000ff00000041848 */
[C---:B---3--:R-:W-:Y:S01]  /*10d0*/  HMMA.16816.F32.BF16 R76, R12.reuse, R30, R76 ;  /* 0x0000001e0c4c723c */ /* 0x048fe2000004184c */
[----:B------:R-:W-:Y:S07]  /*10e0*/  LDSM.16.M88.4 R108, [R114+0x5000] ;  /* 0x00500000726c783b */ /* 0x000fee0000000200 */
[C---:B------:R-:W-:Y:S01]  /*10f0*/  HMMA.16816.F32.BF16 R80, R12.reuse, R26, R80 ;  /* 0x0000001a0c50723c */ /* 0x040fe20000041850 */
[----:B------:R-:W-:Y:S04]  /*1100*/  LDSM.16.M88.4 R104, [R114+0x5400] ;  /* 0x005400007268783b */ /* 0x000fe80000000200 */
[----:B------:R-:W-:Y:S03]  /*1110*/  LDSM.16.M88.4 R16, [R115+0x5800] ;  /* 0x005800007310783b */ /* 0x000fe60000000200 */
[C---:B------:R-:W-:Y:S01]  /*1120*/  HMMA.16816.F32.BF16 R84, R12.reuse, R90, R84 ;  /* 0x0000005a0c54723c */ /* 0x040fe20000041854 */
[----:B------:R-:W-:Y:S07]  /*1130*/  LDSM.16.M88.4 R36, [R114+0x5c00] ;  /* 0x005c00007224783b */ /* 0x000fee0000000200 */
[----:B------:R-:W-:Y:S01]  /*1140*/  HMMA.16816.F32.BF16 R96, R12, R10, R96 ;  /* 0x0000000a0c60723c */ /* 0x000fe20000041860 */
[----:B------:R-:W2:Y:S07]  /*1150*/  LDSM.16.M88.4 R12, [R116+0x2000] ;  /* 0x00200000740c783b */ /* 0x000eae0000000200 */
[C---:B----4-:R-:W-:Y:S08]  /*1160*/  HMMA.16816.F32.BF16 R28, R40.reuse, R30, R100 ;  /* 0x0000001e281c723c */ /* 0x050ff00000041864 */
[C---:B------:R-:W-:Y:S08]  /*1170*/  HMMA.16816.F32.BF16 R24, R40.reuse, R26, R92 ;  /* 0x0000001a2818723c */ /* 0x040ff0000004185c */
[C---:B------:R-:W-:Y:S01]  /*1180*/  HMMA.16816.F32.BF16 R20, R40.reuse, R90, R20 ;  /* 0x0000005a2814723c */ /* 0x040fe20000041814 */
[----:B------:R-:W-:Y:S07]  /*1190*/  LDSM.16.M88.4 R88, [R7+0x2000] ;  /* 0x002000000758783b */ /* 0x000fee0000000200 */
[----:B------:R-:W-:Y:S01]  /*11a0*/  HMMA.16816.F32.BF16 R8, R40, R10, R32 ;  /* 0x0000000a2808723c */ /* 0x000fe20000041820 */
[----:B------:R-:W3:Y:S04]  /*11b0*/  LDSM.16.M88.4 R40, [R113+0x2000] ;  /* 0x002000007128783b */ /* 0x000ee80000000200 */
[----:B------:R-:W4:Y:S03]  /*11c0*/  LDSM.16.M88.4 R32, [R3+0x3000] ;  /* 0x003000000320783b */ /* 0x000f260000000200 */
[C---:B--2---:R-:W-:Y:S08]  /*11d0*/  HMMA.16816.F32.BF16 R44, R12.reuse, R108, R44 ;  /* 0x0000006c0c2c723c */ /* 0x044ff0000004182c */
[C---:B------:R-:W-:Y:S08]  /*11e0*/  HMMA.16816.F32.BF16 R48, R12.reuse, R104, R48 ;  /* 0x000000680c30723c */ /* 0x040ff00000041830 */
[C---:B------:R-:W-:Y:S08]  /*11f0*/  HMMA.16816.F32.BF16 R52, R12.reuse, R16, R52 ;  /* 0x000000100c34723c */ /* 0x040ff00000041834 */
[----:B------:R-:W-:Y:S01]  /*1200*/  HMMA.16816.F32.BF16 R56, R12, R36, R56 ;  /* 0x000000240c38723c */ /* 0x000fe20000041838 */
[----:B------:R-:W2:Y:S07]  /*1210*/  LDSM.16.M88.4 R12, [R3+0x3800] ;  /* 0x00380000030c783b */ /* 0x000eae0000000200 */
[C---:B---3--:R-:W-:Y:S08]  /*1220*/  HMMA.16816.F32.BF16 R60, R40.reuse, R108, R60 ;  /* 0x0000006c283c723c */ /* 0x048ff0000004183c */
[C---:B------:R-:W-:Y:S08]  /*1230*/  HMMA.16816.F32.BF16 R64, R40.reuse, R104, R64 ;  /* 0x000000682840723c */ /* 0x040ff00000041840 */
[C---:B------:R-:W-:Y:S08]  /*1240*/  HMMA.16816.F32.BF16 R68, R40.reuse, R16, R68 ;  /* 0x000000102844723c */ /* 0x040ff00000041844 */
[----:B------:R-:W-:Y:S01]  /*1250*/  HMMA.16816.F32.BF16 R72, R40, R36, R72 ;  /* 0x000000242848723c */ /* 0x000fe20000041848 */
[----:B------:R-:W3:Y:S07]  /*1260*/  LDSM.16.M88.4 R40, [R6+0x2000] ;  /* 0x002000000628783b */ /* 0x000eee0000000200 */
[C---:B----4-:R-:W-:Y:S08]  /*1270*/  HMMA.16816.F32.BF16 R76, R32.reuse, R108, R76 ;  /* 0x0000006c204c723c */ /* 0x050ff0000004184c */
[C---:B------:R-:W-:Y:S08]  /*1280*/  HMMA.16816.F32.BF16 R80, R32.reuse, R104, R80 ;  /* 0x000000682050723c */ /* 0x040ff00000041850 */
[C---:B------:R-:W-:Y:S08]  /*1290*/  HMMA.16816.F32.BF16 R84, R32.reuse, R16, R84 ;  /* 0x000000102054723c */ /* 0x040ff00000041854 */
[----:B------:R-:W-:Y:S01]  /*12a0*/  HMMA.16816.F32.BF16 R96, R32, R36, R96 ;  /* 0x000000242060723c */ /* 0x000fe20000041860 */
[----:B------:R-:W4:Y:S07]  /*12b0*/  LDSM.16.M88.4 R32, [R112+0x3000] ;  /* 0x003000007020783b */ /* 0x000f2e0000000200 */
[C---:B--2---:R-:W-:Y:S08]  /*12c0*/  HMMA.16816.F32.BF16 R28, R12.reuse, R108, R28 ;  /* 0x0000006c0c1c723c */ /* 0x044ff0000004181c */
[C---:B------:R-:W-:Y:S08]  /*12d0*/  HMMA.16816.F32.BF16 R24, R12.reuse, R104, R24 ;  /* 0x000000680c18723c */ /* 0x040ff00000041818 */
[C---:B------:R-:W-:Y:S08]  /*12e0*/  HMMA.16816.F32.BF16 R20, R12.reuse, R16, R20 ;  /* 0x000000100c14723c */ /* 0x040ff00000041814 */
[----:B------:R-:W-:Y:S01]  /*12f0*/  HMMA.16816.F32.BF16 R8, R12, R36, R8 ;  /* 0x000000240c08723c */ /* 0x000fe20000041808 */
[----:B------:R-:W2:Y:S04]  /*1300*/  LDSM.16.M88.4 R12, [R112+0x3800] ;  /* 0x00380000700c783b */ /* 0x000ea80000000200 */
[----:B------:R-:W-:Y:S03]  /*1310*/  BAR.SYNC.DEFER_BLOCKING 0x0 ;  /* 0x0000000000007b1d */ /* 0x000fe60000010000 */
[C---:B------:R-:W-:Y:S08]  /*1320*/  HMMA.16816.F32.BF16 R44, R88.reuse, R110, R44 ;  /* 0x0000006e582c723c */ /* 0x040ff0000004182c */
[C---:B------:R-:W-:Y:S08]  /*1330*/  HMMA.16816.F32.BF16 R48, R88.reuse, R106, R48 ;  /* 0x0000006a5830723c */ /* 0x040ff00000041830 */
[C---:B------:R-:W-:Y:S01]  /*1340*/  HMMA.16816.F32.BF16 R52, R88.reuse, R18, R52 ;  /* 0x000000125834723c */ /* 0x040fe20000041834 */
[----:B------:R-:W-:Y:S01]  /*1350*/  @!PT LDS RZ, [RZ] ;  /* 0x00000000fffff984 */ /* 0x000fe20000000800 */
[----:B------:R-:W-:Y:S01]  /*1360*/  @!PT LDS RZ, [RZ] ;  /* 0x00000000fffff984 */ /* 0x000fe20000000800 */
[----:B------:R-:W-:Y:S01]  /*1370*/  @!PT LDS RZ, [RZ] ;  /* 0x00000000fffff984 */ /* 0x000fe20000000800 */
[----:B------:R1:W-:Y:S07]  /*1380*/  LDGSTS.E.BYPASS.128 [R4+0x2000], [R120.64+0xc0] ;  /* 0x020000c078047fae */ /* 0x0003ee000b901c44 */
[----:B------:R-:W-:Y:S01]  /*1390*/  HMMA.16816.F32.BF16 R56, R88, R38, R56 ;  /* 0x000000265838723c */ /* 0x000fe20000041838 */
[----:B------:R1:W-:Y:S04]  /*13a0*/  LDGSTS.E.BYPASS.128 [R4+0x2800], [R122.64+0xc0] ;  /* 0x028000c07a047fae */ /* 0x0003e8000b901c44 */
[----:B------:R1:W-:Y:S03]  /*13b0*/  LDGSTS.E.BYPASS.128 [R4+0x3000], [R124.64+0xc0] ;  /* 0x030000c07c047fae */ /* 0x0003e6000b901c44 */
[C---:B---3--:R-:W-:Y:S01]  /*13c0*/  HMMA.16816.F32.BF16 R60, R40.reuse, R110, R60 ;  /* 0x0000006e283c723c */ /* 0x048fe2000004183c */
[----:B------:R1:W-:Y:S04]  /*13d0*/  LDGSTS.E.BYPASS.128 [R4+0x3800], [R126.64+0xc0] ;  /* 0x038000c07e047fae */ /* 0x0003e8000b901c44 */
[----:B------:R-:W0:Y:S03]  /*13e0*/  LDGDEPBAR ;  /* 0x00000000000079af */ /* 0x000e260000000000 */
[C---:B------:R-:W-:Y:S01]  /*13f0*/  HMMA.16816.F32.BF16 R64, R40.reuse, R106, R64 ;  /* 0x0000006a2840723c */ /* 0x040fe20000041840 */
[----:B------:R1:W-:Y:S04]  /*1400*/  LDGSTS.E.BYPASS.128 [R4+0x5000], [R118.64+0xc0] ;  /* 0x050000c076047fae */ /* 0x0003e8000b901c44 */
[----:B------:R1:W-:Y:S03]  /*1410*/  LDGSTS.E.BYPASS.128 [R4+0x5800], [R128.64+0xc0] ;  /* 0x058000c080047fae */ /* 0x0003e6000b901c44 */
[C---:B------:R-:W-:Y:S01]  /*1420*/  HMMA.16816.F32.BF16 R68, R40.reuse, R18, R68 ;  /* 0x000000122844723c */ /* 0x040fe20000041844 */
[----:B------:R-:W0:Y:S07]  /*1430*/  LDGDEPBAR ;  /* 0x00000000000079af */ /* 0x000e2e0000000000 */
[----:B------:R-:W-:Y:S08]  /*1440*/  HMMA.16816.F32.BF16 R72, R40, R38, R72 ;  /* 0x000000262848723c */ /* 0x000ff00000041848 */
[C---:B----4-:R-:W-:Y:S08]  /*1450*/  HMMA.16816.F32.BF16 R76, R32.reuse, R110, R76 ;  /* 0x0000006e204c723c */ /* 0x050ff0000004184c */
[----:B------:R-:W-:Y:S01]  /*1460*/  HMMA.16816.F32.BF16 R80, R32, R106, R80 ;  /* 0x0000006a2050723c */ /* 0x000fe20000041850 */
[----:B------:R-:W-:-:S04]  /*1470*/  DEPBAR.LE SB0, 0x2 ;  /* 0x000080800000791a */ /* 0x000fc80000000000 */
[----:B------:R-:W-:Y:S03]  /*1480*/  BAR.SYNC.DEFER_BLOCKING 0x0 ;  /* 0x0000000000007b1d */ /* 0x000fe60000010000 */
[C---:B------:R-:W-:Y:S08]  /*1490*/  HMMA.16816.F32.BF16 R84, R32.reuse, R18, R84 ;  /* 0x000000122054723c */ /* 0x040ff00000041854 */
[----:B------:R-:W-:Y:S08]  /*14a0*/  HMMA.16816.F32.BF16 R96, R32, R38, R96 ;  /* 0x000000262060723c */ /* 0x000ff00000041860 */
[C---:B--2---:R-:W-:Y:S01]  /*14b0*/  HMMA.16816.F32.BF16 R108, R12.reuse, R110, R28 ;  /* 0x0000006e0c6c723c */ /* 0x044fe2000004181c */
[----:B------:R-:W-:Y:S07]  /*14c0*/  LDSM.16.M88.4 R32, [R116] ;  /* 0x000000007420783b */ /* 0x000fee0000000200 */
[C---:B------:R-:W-:Y:S01]  /*14d0*/  HMMA.16816.F32.BF16 R104, R12.reuse, R106, R24 ;  /* 0x0000006a0c68723c */ /* 0x040fe20000041818 */
[----:B------:R-:W2:Y:S04]  /*14e0*/  LDSM.16.M88.4 R28, [R114+0x4000] ;  /* 0x00400000721c783b */ /* 0x000ea80000000200 */
[----:B------:R-:W3:Y:S03]  /*14f0*/  LDSM.16.M88.4 R24, [R114+0x4400] ;  /* 0x004400007218783b */ /* 0x000ee60000000200 */
[C---:B------:R-:W-:Y:S01]  /*1500*/  HMMA.16816.F32.BF16 R16, R12.reuse, R18, R20 ;  /* 0x000000120c10723c */ /* 0x040fe20000041814 */
[----:B------:R-:W4:Y:S04]  /*1510*/  LDSM.16.M88.4 R88, [R115+0x4800] ;  /* 0x004800007358783b */ /* 0x000f280000000200 */
[----:B------:R-:W-:Y:S03]  /*1520*/  LDSM.16.M88.4 R20, [R113] ;  /* 0x000000007114783b */ /* 0x000fe60000000200 */
[----:B------:R-:W-:Y:S01]  /*1530*/  HMMA.16816.F32.BF16 R36, R12, R38, R8 ;  /* 0x000000260c24723c */ /* 0x000fe20000041808 */
[----:B------:R-:W1:Y:S04]  /*1540*/  LDSM.16.M88.4 R8, [R114+0x4c00] ;  /* 0x004c00007208783b */ /* 0x000e680000000200 */
[----:B------:R-:W1:Y:S04]  /*1550*/  LDSM.16.M88.4 R12, [R3+0x1000] ;  /* 0x00100000030c783b */ /* 0x000e680000000200 */
[----:B------:R-:W1:Y:S01]  /*1560*/  LDSM.16.M88.4 R40, [R3+0x1800] ;  /* 0x001800000328783b */ /* 0x000e620000000200 */
[C---:B--2---:R-:W-:Y:S08]  /*1570*/  HMMA.16816.F32.BF16 R44, R32.reuse, R28, R44 ;  /* 0x0000001c202c723c */ /* 0x044ff0000004182c */
[C---:B---3--:R-:W-:Y:S08]  /*1580*/  HMMA.16816.F32.BF16 R48, R32.reuse, R24, R48 ;  /* 0x000000182030723c */ /* 0x048ff00000041830 */
[C---:B----4-:R-:W-:Y:S08]  /*1590*/  HMMA.16816.F32.BF16 R52, R32.reuse, R88, R52 ;  /* 0x000000582034723c */ /* 0x050ff00000041834 */
[----:B-1----:R-:W-:Y:S01]  /*15a0*/  HMMA.16816.F32.BF16 R56, R32, R8, R56 ;  /* 0x000000082038723c */ /* 0x002fe20000041838 */
[----:B------:R-:W1:Y:S07]  /*15b0*/  LDSM.16.M88.4 R32, [R7] ;  /* 0x000000000720783b */ /* 0x000e6e0000000200 */
[C---:B------:R-:W-:Y:S08]  /*15c0*/  HMMA.16816.F32.BF16 R60, R20.reuse, R28, R60 ;  /* 0x0000001c143c723c */ /* 0x040ff0000004183c */
[C---:B------:R-:W-:Y:S08]  /*15d0*/  HMMA.16816.F32.BF16 R64, R20.reuse, R24, R64 ;  /* 0x000000181440723c */ /* 0x040ff00000041840 */
[C---:B------:R-:W-:Y:S08]  /*15e0*/  HMMA.16816.F32.BF16 R68, R20.reuse, R88, R68 ;  /* 0x000000581444723c */ /* 0x040ff00000041844 */
[----:B------:R-:W-:Y:S01]  /*15f0*/  HMMA.16816.F32.BF16 R72, R20, R8, R72 ;  /* 0x000000081448723c */ /* 0x000fe20000041848 */
[----:B------:R-:W2:Y:S07]  /*1600*/  LDSM.16.M88.4 R20, [R6] ;  /* 0x000000000614783b */ /* 0x000eae0000000200 */
[C---:B------:R-:W-:Y:S08]  /*1610*/  HMMA.16816.F32.BF16 R76, R12.reuse, R28, R76 ;  /* 0x0000001c0c4c723c */ /* 0x040ff0000004184c */
[C---:B------:R-:W-:Y:S08]  /*1620*/  HMMA.16816.F32.BF16 R80, R12.reuse, R24, R80 ;  /* 0x000000180c50723c */ /* 0x040ff00000041850 */
[C---:B------:R-:W-:Y:S08]  /*1630*/  HMMA.16816.F32.BF16 R84, R12.reuse, R88, R84 ;  /* 0x000000580c54723c */ /* 0x040ff00000041854 */
[----:B------:R-:W-:Y:S01]  /*1640*/  HMMA.16816.F32.BF16 R96, R12, R8, R96 ;  /* 0x000000080c60723c */ /* 0x000fe20000041860 */
[----:B------:R-:W3:Y:S07]  /*1650*/  LDSM.16.M88.4 R12, [R112+0x1000] ;  /* 0x00100000700c783b */ /* 0x000eee0000000200 */
[C---:B------:R-:W-:Y:S08]  /*1660*/  HMMA.16816.F32.BF16 R108, R40.reuse, R28, R108 ;  /* 0x0000001c286c723c */ /* 0x040ff0000004186c */
[C---:B------:R-:W-:Y:S08]  /*1670*/  HMMA.16816.F32.BF16 R104, R40.reuse, R24, R104 ;  /* 0x000000182868723c */ /* 0x040ff00000041868 */
[C---:B------:R-:W-:Y:S08]  /*1680*/  HMMA.16816.F32.BF16 R16, R40.reuse, R88, R16 ;  /* 0x000000582810723c */ /* 0x040ff00000041810 */
[----:B------:R-:W-:Y:S01]  /*1690*/  HMMA.16816.F32.BF16 R36, R40, R8, R36 ;  /* 0x000000082824723c */ /* 0x000fe20000041824 */
[----:B------:R-:W4:Y:S04]  /*16a0*/  LDSM.16.M88.4 R40, [R112+0x1800] ;  /* 0x001800007028783b */ /* 0x000f280000000200 */
[----:B------:R-:W-:Y:S03]  /*16b0*/  BAR.SYNC.DEFER_BLOCKING 0x0 ;  /* 0x0000000000007b1d */ /* 0x000fe60000010000 */
[C---:B-1----:R-:W-:Y:S08]  /*16c0*/  HMMA.16816.F32.BF16 R44, R32.reuse, R30, R44 ;  /* 0x0000001e202c723c */ /* 0x042ff0000004182c */
[C---:B------:R-:W-:Y:S08]  /*16d0*/  HMMA.16816.F32.BF16 R48, R32.reuse, R26, R48 ;  /* 0x0000001a2030723c */ /* 0x040ff00000041830 */
[C---:B------:R-:W-:Y:S01]  /*16e0*/  HMMA.16816.F32.BF16 R52, R32.reuse, R90, R52 ;  /* 0x0000005a2034723c */ /* 0x040fe20000041834 */
[----:B------:R-:W-:Y:S01]  /*16f0*/  @!PT LDS RZ, [RZ] ;  /* 0x00000000fffff984 */ /* 0x000fe20000000800 */
[----:B------:R-:W-:Y:S01]  /*1700*/  @!PT LDS RZ, [RZ] ;  /* 0x00000000fffff984 */ /* 0x000fe20000000800 */
[----:B------:R-:W-:Y:S01]  /*1710*/  @!PT LDS RZ, [RZ] ;  /* 0x00000000fffff984 */ /* 0x000fe20000000800 */
[----:B------:R1:W-:Y:S07]  /*1720*/  LDGSTS.E.BYPASS.128 [R4], [R120.64+0x100] ;  /* 0x0000010078047fae */ /* 0x0003ee000b901c44 */
[----:B------:R-:W-:Y:S01]  /*1730*/  HMMA.16816.F32.BF16 R56, R32, R10, R56 ;  /* 0x0000000a2038723c */ /* 0x000fe20000041838 */
[----:B------:R1:W-:Y:S04]  /*1740*/  LDGSTS.E.BYPASS.128 [R4+0x800], [R122.64+0x100] ;  /* 0x008001007a047fae */ /* 0x0003e8000b901c44 */
[----:B------:R1:W-:Y:S03]  /*1750*/  LDGSTS.E.BYPASS.128 [R4+0x1000], [R124.64+0x100] ;  /* 0x010001007c047fae */ /* 0x0003e6000b901c44 */
[C---:B--2---:R-:W-:Y:S01]  /*1760*/  HMMA.16816.F32.BF16 R60, R20.reuse, R30, R60 ;  /* 0x0000001e143c723c */ /* 0x044fe2000004183c */
        /* <DEDUP_REMOVED lines=8> */
[C---:B---3--:R-:W-:Y:S08]  /*17f0*/  HMMA.16816.F32.BF16 R76, R12.reuse, R30, R76 ;  /* 0x0000001e0c4c723c */ /* 0x048ff0000004184c */
[----:B------:R-:W-:Y:S01]  /*1800*/  HMMA.16816.F32.BF16 R80, R12, R26, R80 ;  /* 0x0000001a0c50723c */ /* 0x000fe20000041850 */
[----:B------:R-:W-:-:S04]  /*1810*/  DEPBAR.LE SB0, 0x2 ;  /* 0x000080800000791a */ /* 0x000fc80000000000 */
[----:B------:R-:W-:Y:S03]  /*1820*/  BAR.SYNC.DEFER_BLOCKING 0x0 ;  /* 0x0000000000007b1d */ /* 0x000fe60000010000 */
[C---:B------:R-:W-:Y:S08]  /*1830*/  HMMA.16816.F32.BF16 R84, R12.reuse, R90, R84 ;  /* 0x0000005a0c54723c */ /* 0x040ff00000041854 */
[----:B------:R-:W-:Y:S08]  /*1840*/  HMMA.16816.F32.BF16 R96, R12, R10, R96 ;  /* 0x0000000a0c60723c */ /* 0x000ff00000041860 */
[C---:B----4-:R-:W-:Y:S01]  /*1850*/  HMMA.16816.F32.BF16 R28, R40.reuse, R30, R108 ;  /* 0x0000001e281c723c */ /* 0x050fe2000004186c */
[----:B------:R-:W-:Y:S07]  /*1860*/  LDSM.16.M88.4 R12, [R116+0x2000] ;  /* 0x00200000740c783b */ /* 0x000fee0000000200 */
[C---:B------:R-:W-:Y:S01]  /*1870*/  HMMA.16816.F32.BF16 R24, R40.reuse, R26, R104 ;  /* 0x0000001a2818723c */ /* 0x040fe20000041868 */
[----:B------:R-:W2:Y:S04]  /*1880*/  LDSM.16.M88.4 R100, [R114+0x5000] ;  /* 0x005000007264783b */ /* 0x000ea80000000200 */
[----:B------:R-:W3:Y:S03]  /*1890*/  LDSM.16.M88.4 R92, [R114+0x5400] ;  /* 0x00540000725c783b */ /* 0x000ee60000000200 */
[C---:B------:R-:W-:Y:S01]  /*18a0*/  HMMA.16816.F32.BF16 R16, R40.reuse, R90, R16 ;  /* 0x0000005a2810723c */ /* 0x040fe20000041810 */
[----:B------:R-:W4:Y:S04]  /*18b0*/  LDSM.16.M88.4 R20, [R115+0x5800] ;  /* 0x005800007314783b */ /* 0x000f280000000200 */
[----:B------:R-:W1:Y:S03]  /*18c0*/  LDSM.16.M88.4 R32, [R114+0x5c00] ;  /* 0x005c00007220783b */ /* 0x000e660000000200 */
[----:B------:R-:W-:Y:S01]  /*18d0*/  HMMA.16816.F32.BF16 R8, R40, R10, R36 ;  /* 0x0000000a2808723c */ /* 0x000fe20000041824 */
[----:B------:R-:W1:Y:S04]  /*18e0*/  LDSM.16.M88.4 R40, [R113+0x2000] ;  /* 0x002000007128783b */ /* 0x000e680000000200 */
[----:B------:R-:W1:Y:S04]  /*18f0*/  LDSM.16.M88.4 R36, [R3+0x3000] ;  /* 0x003000000324783b */ /* 0x000e680000000200 */
[----:B------:R-:W-:Y:S01]  /*1900*/  LDSM.16.M88.4 R88, [R7+0x2000] ;  /* 0x002000000758783b */ /* 0x000fe20000000200 */
[C---:B--2---:R-:W-:Y:S08]  /*1910*/  HMMA.16816.F32.BF16 R44, R12.reuse, R100, R44 ;  /* 0x000000640c2c723c */ /* 0x044ff0000004182c */
[C---:B---3--:R-:W-:Y:S08]  /*1920*/  HMMA.16816.F32.BF16 R48, R12.reuse, R92, R48 ;  /* 0x0000005c0c30723c */ /* 0x048ff00000041830 */
[C---:B----4-:R-:W-:Y:S08]  /*1930*/  HMMA.16816.F32.BF16 R52, R12.reuse, R20, R52 ;  /* 0x000000140c34723c */ /* 0x050ff00000041834 */
[----:B-1----:R-:W-:Y:S01]  /*1940*/  HMMA.16816.F32.BF16 R56, R12, R32, R56 ;  /* 0x000000200c38723c */ /* 0x002fe20000041838 */
[----:B------:R-:W1:Y:S07]  /*1950*/  LDSM.16.M88.4 R12, [R3+0x3800] ;  /* 0x00380000030c783b */ /* 0x000e6e0000000200 */
[C---:B------:R-:W-:Y:S08]  /*1960*/  HMMA.16816.F32.BF16 R60, R40.reuse, R100, R60 ;  /* 0x00000064283c723c */ /* 0x040ff0000004183c */
[C---:B------:R-:W-:Y:S08]  /*1970*/  HMMA.16816.F32.BF16 R64, R40.reuse, R92, R64 ;  /* 0x0000005c2840723c */ /* 0x040ff00000041840 */
[C---:B------:R-:W-:Y:S08]  /*1980*/  HMMA.16816.F32.BF16 R68, R40.reuse, R20, R68 ;  /* 0x000000142844723c */ /* 0x040ff00000041844 */
[----:B------:R-:W-:Y:S01]  /*1990*/  HMMA.16816.F32.BF16 R72, R40, R32, R72 ;  /* 0x000000202848723c */ /* 0x000fe20000041848 */
[----:B------:R-:W2:Y:S07]  /*19a0*/  LDSM.16.M88.4 R40, [R6+0x2000] ;  /* 0x002000000628783b */ /* 0x000eae0000000200 */
[C---:B------:R-:W-:Y:S08]  /*19b0*/  HMMA.16816.F32.BF16 R76, R36.reuse, R100, R76 ;  /* 0x00000064244c723c */ /* 0x040ff0000004184c */
[C---:B------:R-:W-:Y:S08]  /*19c0*/  HMMA.16816.F32.BF16 R80, R36.reuse, R92, R80 ;  /* 0x0000005c2450723c */ /* 0x040ff00000041850 */
[C---:B------:R-:W-:Y:S08]  /*19d0*/  HMMA.16816.F32.BF16 R84, R36.reuse, R20, R84 ;  /* 0x000000142454723c */ /* 0x040ff00000041854 */
[----:B------:R-:W-:Y:S01]  /*19e0*/  HMMA.16816.F32.BF16 R96, R36, R32, R96 ;  /* 0x000000202460723c */ /* 0x000fe20000041860 */
[----:B------:R-:W3:Y:S07]  /*19f0*/  LDSM.16.M88.4 R36, [R112+0x3000] ;  /* 0x003000007024783b */ /* 0x000eee0000000200 */
[C---:B-1----:R-:W-:Y:S08]  /*1a00*/  HMMA.16816.F32.BF16 R28, R12.reuse, R100, R28 ;  /* 0x000000640c1c723c */ /* 0x042ff0000004181c */
[C---:B------:R-:W-:Y:S08]  /*1a10*/  HMMA.16816.F32.BF16 R24, R12.reuse, R92, R24 ;  /* 0x0000005c0c18723c */ /* 0x040ff00000041818 */
[C---:B------:R-:W-:Y:S08]  /*1a20*/  HMMA.16816.F32.BF16 R16, R12.reuse, R20, R16 ;  /* 0x000000140c10723c */ /* 0x040ff00000041810 */
[----:B------:R-:W-:Y:S01]  /*1a30*/  HMMA.16816.F32.BF16 R8, R12, R32, R8 ;  /* 0x000000200c08723c */ /* 0x000fe20000041808 */
[----:B------:R-:W1:Y:S04]  /*1a40*/  LDSM.16.M88.4 R12, [R112+0x3800] ;  /* 0x00380000700c783b */ /* 0x000e680000000200 */
        /* <DEDUP_REMOVED lines=26> */
[C---:B-1----:R-:W-:Y:S01]  /*1bf0*/  HMMA.16816.F32.BF16 R100, R12.reuse, R102, R28 ;  /* 0x000000660c64723c */ /* 0x042fe2000004181c */
[----:B------:R-:W-:Y:S07]  /*1c00*/  LDSM.16.M88.4 R36, [R116] ;  /* 0x000000007424783b */ /* 0x000fee0000000200 */
[C---:B------:R-:W-:Y:S01]  /*1c10*/  HMMA.16816.F32.BF16 R92, R12.reuse, R94, R24 ;  /* 0x0000005e0c5c723c */ /* 0x040fe20000041818 */
[----:B------:R-:W1:Y:S04]  /*1c20*/  LDSM.16.M88.4 R28, [R114+0x4000] ;  /* 0x00400000721c783b */ /* 0x000e680000000200 */
[----:B------:R-:W2:Y:S03]  /*1c30*/  LDSM.16.M88.4 R24, [R114+0x4400] ;  /* 0x004400007218783b */ /* 0x000ea60000000200 */
[C---:B------:R-:W-:Y:S01]  /*1c40*/  HMMA.16816.F32.BF16 R20, R12.reuse, R22, R16 ;  /* 0x000000160c14723c */ /* 0x040fe20000041810 */
[----:B------:R-:W3:Y:S04]  /*1c50*/  LDSM.16.M88.4 R88, [R115+0x4800] ;  /* 0x004800007358783b */ /* 0x000ee80000000200 */
[----:B------:R-:W-:Y:S03]  /*1c60*/  LDSM.16.M88.4 R16, [R113] ;  /* 0x000000007110783b */ /* 0x000fe60000000200 */
[----:B------:R-:W-:Y:S01]  /*1c70*/  HMMA.16816.F32.BF16 R32, R12, R34, R8 ;  /* 0x000000220c20723c */ /* 0x000fe20000041808 */
[----:B------:R-:W3:Y:S04]  /*1c80*/  LDSM.16.M88.4 R8, [R114+0x4c00] ;  /* 0x004c00007208783b */ /* 0x000ee80000000200 */
[----:B------:R-:W4:Y:S04]  /*1c90*/  LDSM.16.M88.4 R12, [R3+0x1000] ;  /* 0x00100000030c783b */ /* 0x000f280000000200 */
[----:B------:R-:W4:Y:S01]  /*1ca0*/  LDSM.16.M88.4 R40, [R3+0x1800] ;  /* 0x001800000328783b */ /* 0x000f220000000200 */
[C---:B-1----:R-:W-:Y:S08]  /*1cb0*/  HMMA.16816.F32.BF16 R44, R36.reuse, R28, R44 ;  /* 0x0000001c242c723c */ /* 0x042ff0000004182c */
[C---:B--2---:R-:W-:Y:S08]  /*1cc0*/  HMMA.16816.F32.BF16 R48, R36.reuse, R24, R48 ;  /* 0x000000182430723c */ /* 0x044ff00000041830 */
[C---:B---3--:R-:W-:Y:S08]  /*1cd0*/  HMMA.16816.F32.BF16 R52, R36.reuse, R88, R52 ;  /* 0x000000582434723c */ /* 0x048ff00000041834 */
[----:B------:R-:W-:Y:S01]  /*1ce0*/  HMMA.16816.F32.BF16 R56, R36, R8, R56 ;  /* 0x000000082438723c */ /* 0x000fe20000041838 */
[----:B------:R-:W1:Y:S07]  /*1cf0*/  LDSM.16.M88.4 R36, [R7] ;  /* 0x000000000724783b */ /* 0x000e6e0000000200 */
[C---:B------:R-:W-:Y:S08]  /*1d00*/  HMMA.16816.F32.BF16 R60, R16.reuse, R28, R60 ;  /* 0x0000001c103c723c */ /* 0x040ff0000004183c */
[C---:B------:R-:W-:Y:S08]  /*1d10*/  HMMA.16816.F32.BF16 R64, R16.reuse, R24, R64 ;  /* 0x000000181040723c */ /* 0x040ff00000041840 */
[C---:B------:R-:W-:Y:S08]  /*1d20*/  HMMA.16816.F32.BF16 R68, R16.reuse, R88, R68 ;  /* 0x000000581044723c */ /* 0x040ff00000041844 */
[----:B------:R-:W-:Y:S01]  /*1d30*/  HMMA.16816.F32.BF16 R72, R16, R8, R72 ;  /* 0x000000081048723c */ /* 0x000fe20000041848 */
[----:B------:R-:W2:Y:S07]  /*1d40*/  LDSM.16.M88.4 R16, [R6] ;  /* 0x000000000610783b */ /* 0x000eae0000000200 */
[C---:B----4-:R-:W-:Y:S08]  /*1d50*/  HMMA.16816.F32.BF16 R76, R12.reuse, R28, R76 ;  /* 0x0000001c0c4c723c */ /* 0x050ff0000004184c */
        /* <DEDUP_REMOVED lines=329> */
[----:B------:R-:W-:Y:S03]  /*31f0*/  LDSM.16.M88.4 R100, [R115+0x4800] ;  /* 0x004800007364783b */ /* 0x000fe60000000200 */
[C---:B------:R-:W-:Y:S01]  /*3200*/  HMMA.16816.F32.BF16 R16, R12.reuse, R18, R20 ;  /* 0x000000120c10723c */ /* 0x040fe20000041814 */
[----:B------:R-:W2:Y:S04]  /*3210*/  LDSM.16.M88.4 R20, [R114+0x4400] ;  /* 0x004400007214783b */ /* 0x000ea80000000200 */
[----:B------:R-:W-:Y:S03]  /*3220*/  LDSM.16.M88.4 R24, [R113] ;  /* 0x000000007118783b */ /* 0x000fe60000000200 */
[----:B------:R-:W-:Y:S01]  /*3230*/  HMMA.16816.F32.BF16 R88, R12, R90, R8 ;  /* 0x0000005a0c58723c */ /* 0x000fe20000041808 */
[----:B------:R-:W3:Y:S04]  /*3240*/  LDSM.16.M88.4 R8, [R114+0x4c00] ;  /* 0x004c00007208783b */ /* 0x000ee80000000200 */
[----:B------:R-:W3:Y:S04]  /*3250*/  LDSM.16.M88.4 R12, [R3+0x1000] ;  /* 0x00100000030c783b */ /* 0x000ee80000000200 */
[----:B------:R-:W3:Y:S04]  /*3260*/  LDSM.16.M88.4 R32, [R3+0x1800] ;  /* 0x001800000320783b */ /* 0x000ee80000000200 */
[----:B------:R-:W-:Y:S01]  /*3270*/  LDSM.16.M88.4 R92, [R112+0x1800] ;  /* 0x00180000705c783b */ /* 0x000fe20000000200 */
[C---:B-1----:R-:W-:Y:S08]  /*3280*/  HMMA.16816.F32.BF16 R44, R28.reuse, R40, R44 ;  /* 0x000000281c2c723c */ /* 0x042ff0000004182c */
[C---:B--2---:R-:W-:Y:S08]  /*3290*/  HMMA.16816.F32.BF16 R48, R28.reuse, R20, R48 ;  /* 0x000000141c30723c */ /* 0x044ff00000041830 */
[C---:B------:R-:W-:Y:S08]  /*32a0*/  HMMA.16816.F32.BF16 R52, R28.reuse, R100, R52 ;  /* 0x000000641c34723c */ /* 0x040ff00000041834 */
[----:B---3--:R-:W-:Y:S01]  /*32b0*/  HMMA.16816.F32.BF16 R56, R28, R8, R56 ;  /* 0x000000081c38723c */ /* 0x008fe20000041838 */
        /* <DEDUP_REMOVED lines=10> */
[----:B------:R-:W3:Y:S04]  /*3360*/  LDSM.16.M88.4 R12, [R112+0x1000] ;  /* 0x00100000700c783b */ /* 0x000ee80000000200 */
[----:B------:R-:W-:Y:S03]  /*3370*/  BAR.SYNC.DEFER_BLOCKING 0x0 ;  /* 0x0000000000007b1d */ /* 0x000fe60000010000 */
[C---:B------:R-:W-:Y:S08]  /*3380*/  HMMA.16816.F32.BF16 R108, R32.reuse, R40, R108 ;  /* 0x00000028206c723c */ /* 0x040ff0000004186c */
        /* <DEDUP_REMOVED lines=9> */
[C---:B-1----:R-:W-:Y:S01]  /*3420*/  HMMA.16816.F32.BF16 R44, R28.reuse, R42, R44 ;  /* 0x0000002a1c2c723c */ /* 0x042fe2000004182c */
        /* <DEDUP_REMOVED lines=22> */
[----:B------:R-:W1:Y:S07]  /*3590*/  LDSM.16.M88.4 R12, [R116+0x2000] ;  /* 0x00200000740c783b */ /* 0x000e6e0000000200 */
[C---:B------:R-:W-:Y:S08]  /*35a0*/  HMMA.16816.F32.BF16 R40, R92.reuse, R42, R108 ;  /* 0x0000002a5c28723c */ /* 0x040ff0000004186c */
[C---:B------:R-:W-:Y:S08]  /*35b0*/  HMMA.16816.F32.BF16 R20, R92.reuse, R22, R104 ;  /* 0x000000165c14723c */ /* 0x040ff00000041868 */
[C---:B------:R-:W-:Y:S01]  /*35c0*/  HMMA.16816.F32.BF16 R16, R92.reuse, R102, R16 ;  /* 0x000000665c10723c */ /* 0x040fe20000041810 */
[----:B------:R-:W-:Y:S07]  /*35d0*/  LDSM.16.M88.4 R100, [R7+0x2000] ;  /* 0x002000000764783b */ /* 0x000fee0000000200 */
[----:B------:R-:W-:Y:S01]  /*35e0*/  HMMA.16816.F32.BF16 R8, R92, R10, R88 ;  /* 0x0000000a5c08723c */ /* 0x000fe20000041858 */
[----:B------:R-:W2:Y:S04]  /*35f0*/  LDSM.16.M88.4 R92, [R113+0x2000] ;  /* 0x00200000715c783b */ /* 0x000ea80000000200 */
[----:B------:R-:W3:Y:S03]  /*3600*/  LDSM.16.M88.4 R88, [R3+0x3000] ;  /* 0x003000000358783b */ /* 0x000ee60000000200 */
[C---:B-1----:R-:W-:Y:S08]  /*3610*/  HMMA.16816.F32.BF16 R44, R12.reuse, R24, R44 ;  /* 0x000000180c2c723c */ /* 0x042ff0000004182c */
[C---:B------:R-:W-:Y:S08]  /*3620*/  HMMA.16816.F32.BF16 R48, R12.reuse, R28, R48 ;  /* 0x0000001c0c30723c */ /* 0x040ff00000041830 */
[C---:B------:R-:W-:Y:S08]  /*3630*/  HMMA.16816.F32.BF16 R52, R12.reuse, R32, R52 ;  /* 0x000000200c34723c */ /* 0x040ff00000041834 */
[----:B------:R-:W-:Y:S01]  /*3640*/  HMMA.16816.F32.BF16 R56, R12, R36, R56 ;  /* 0x000000240c38723c */ /* 0x000fe20000041838 */
[----:B------:R-:W1:Y:S07]  /*3650*/  LDSM.16.M88.4 R12, [R3+0x3800] ;  /* 0x00380000030c783b */ /* 0x000e6e0000000200 */
        /* <DEDUP_REMOVED lines=45> */
[----:B------:R-:W-:Y:S03]  /*3930*/  LDSM.16.M88.4 R92, [R113] ;  /* 0x00000000715c783b */ /* 0x000fe60000000200 */
[C---:B------:R-:W-:Y:S01]  /*3940*/  HMMA.16816.F32.BF16 R32, R12.reuse, R34, R16 ;  /* 0x000000220c20723c */ /* 0x040fe20000041810 */
[----:B------:R-:W2:Y:S04]  /*3950*/  LDSM.16.M88.4 R16, [R114+0x4400] ;  /* 0x004400007210783b */ /* 0x000ea80000000200 */
[----:B------:R-:W-:Y:S03]  /*3960*/  LDSM.16.M88.4 R88, [R3+0x1000] ;  /* 0x001000000358783b */ /* 0x000fe60000000200 */
[----:B------:R-:W-:Y:S01]  /*3970*/  HMMA.16816.F32.BF16 R36, R12, R38, R8 ;  /* 0x000000260c24723c */ /* 0x000fe20000041808 */
[----:B------:R-:W3:Y:S04]  /*3980*/  LDSM.16.M88.4 R12, [R115+0x4800] ;  /* 0x00480000730c783b */ /* 0x000ee80000000200 */
[----:B------:R-:W4:Y:S04]  /*3990*/  LDSM.16.M88.4 R8, [R114+0x4c00] ;  /* 0x004c00007208783b */ /* 0x000f280000000200 */
[----:B------:R-:W4:Y:S01]  /*39a0*/  LDSM.16.M88.4 R40, [R3+0x1800] ;  /* 0x001800000328783b */ /* 0x000f220000000200 */
[C---:B-1----:R-:W-:Y:S08]  /*39b0*/  HMMA.16816.F32.BF16 R44, R100.reuse, R20, R44 ;  /* 0x00000014642c723c */ /* 0x042ff0000004182c */
[C---:B--2---:R-:W-:Y:S08]  /*39c0*/  HMMA.16816.F32.BF16 R48, R100.reuse, R16, R48 ;  /* 0x000000106430723c */ /* 0x044ff00000041830 */
[C---:B---3--:R-:W-:Y:S08]  /*39d0*/  HMMA.16816.F32.BF16 R52, R100.reuse, R12, R52 ;  /* 0x0000000c6434723c */ /* 0x048ff00000041834 */
[----:B----4-:R-:W-:Y:S01]  /*39e0*/  HMMA.16816.F32.BF16 R56, R100, R8, R56 ;  /* 0x000000086438723c */ /* 0x010fe20000041838 */
        /* <DEDUP_REMOVED lines=19> */
[----:B------:R-:W-:Y:S01]  /*3b20*/  HMMA.16816.F32.BF16 R56, R100, R10, R56 ;  /* 0x0000000a6438723c */ /* 0x000fe20000041838 */
[----:B------:R-:W-:Y:S01]  /*3b30*/  @!PT LDS RZ, [RZ] ;  /* 0x00000000fffff984 */ /* 0x000fe20000000800 */
[----:B------:R-:W-:Y:S01]  /*3b40*/  @!PT LDS RZ, [RZ] ;  /* 0x00000000fffff984 */ /* 0x000fe20000000800 */
[----:B------:R-:W-:Y:S01]  /*3b50*/  @!PT LDS RZ, [RZ] ;  /* 0x00000000fffff984 */ /* 0x000fe20000000800 */
[----:B------:R1:W-:Y:S07]  /*3b60*/  LDGSTS.E.BYPASS.128 [R4], [R120.64+0x380] ;  /* 0x0000038078047fae */ /* 0x0003ee000b901c44 */
[C---:B--2---:R-:W-:Y:S01]  /*3b70*/  HMMA.16816.F32.BF16 R60, R92.reuse, R22, R60 ;  /* 0x000000165c3c723c */ /* 0x044fe2000004183c */
[----:B------:R1:W-:Y:S04]  /*3b80*/  LDGSTS.E.BYPASS.128 [R4+0x800], [R122.64+0x380] ;  /* 0x008003807a047fae */ /* 0x0003e8000b901c44 */
[----:B------:R1:W-:Y:S03]  /*3b90*/  LDGSTS.E.BYPASS.128 [R4+0x1000], [R124.64+0x380] ;  /* 0x010003807c047fae */ /* 0x0003e6000b901c44 */
[C---:B------:R-:W-:Y:S01]  /*3ba0*/  HMMA.16816.F32.BF16 R64, R92.reuse, R18, R64 ;  /* 0x000000125c40723c */ /* 0x040fe20000041840 */
[----:B------:R1:W-:Y:S04]  /*3bb0*/  LDGSTS.E.BYPASS.128 [R4+0x1800], [R126.64+0x380] ;  /* 0x018003807e047fae */ /* 0x0003e8000b901c44 */
[----:B------:R-:W0:Y:S03]  /*3bc0*/  LDGDEPBAR ;  /* 0x00000000000079af */ /* 0x000e260000000000 */
[C---:B------:R-:W-:Y:S01]  /*3bd0*/  HMMA.16816.F32.BF16 R68, R92.reuse, R14, R68 ;  /* 0x0000000e5c44723c */ /* 0x040fe20000041844 */
[----:B------:R1:W-:Y:S04]  /*3be0*/  LDGSTS.E.BYPASS.128 [R4+0x4000], [R118.64+0x380] ;  /* 0x0400038076047fae */ /* 0x0003e8000b901c44 */
[----:B------:R1:W-:Y:S03]  /*3bf0*/  LDGSTS.E.BYPASS.128 [R4+0x4800], [R128.64+0x380] ;  /* 0x0480038080047fae */ /* 0x0003e6000b901c44 */
[----:B------:R-:W-:Y:S01]  /*3c00*/  HMMA.16816.F32.BF16 R72, R92, R10, R72 ;  /* 0x0000000a5c48723c */ /* 0x000fe20000041848 */
[----:B------:R-:W0:Y:S07]  /*3c10*/  LDGDEPBAR ;  /* 0x00000000000079af */ /* 0x000e2e0000000000 */
[C---:B---3--:R-:W-:Y:S08]  /*3c20*/  HMMA.16816.F32.BF16 R76, R88.reuse, R22, R76 ;  /* 0x00000016584c723c */ /* 0x048ff0000004184c */
[C---:B------:R-:W-:Y:S08]  /*3c30*/  HMMA.16816.F32.BF16 R80, R88.reuse, R18, R80 ;  /* 0x000000125850723c */ /* 0x040ff00000041850 */
[----:B------:R-:W-:Y:S01]  /*3c40*/  HMMA.16816.F32.BF16 R84, R88, R14, R84 ;  /* 0x0000000e5854723c */ /* 0x000fe20000041854 */
[----:B------:R-:W-:-:S04]  /*3c50*/  DEPBAR.LE SB0, 0x2 ;  /* 0x000080800000791a */ /* 0x000fc80000000000 */
[----:B------:R-:W-:Y:S03]  /*3c60*/  BAR.SYNC.DEFER_BLOCKING 0x0 ;  /* 0x0000000000007b1d */ /* 0x000fe60000010000 */
[----:B------:R-:W-:Y:S08]  /*3c70*/  HMMA.16816.F32.BF16 R96, R88, R10, R96 ;  /* 0x0000000a5860723c */ /* 0x000ff00000041860 */
[C---:B----4-:R-:W-:Y:S08]  /*3c80*/  HMMA.16816.F32.BF16 R28, R40.reuse, R18, R28 ;  /* 0x00000012281c723c */ /* 0x050ff0000004181c */
[C---:B------:R-:W-:Y:S01]  /*3c90*/  HMMA.16816.F32.BF16 R32, R40.reuse, R14, R32 ;  /* 0x0000000e2820723c */ /* 0x040fe20000041820 */
[----:B------:R-:W-:Y:S07]  /*3ca0*/  LDSM.16.M88.4 R88, [R114+0x5000] ;  /* 0x005000007258783b */ /* 0x000fee0000000200 */
[C---:B------:R-:W-:Y:S01]  /*3cb0*/  HMMA.16816.F32.BF16 R36, R40.reuse, R10, R36 ;  /* 0x0000000a2824723c */ /* 0x040fe20000041824 */
[----:B------:R-:W-:Y:S04]  /*3cc0*/  LDSM.16.M88.4 R92, [R114+0x5400] ;  /* 0x00540000725c783b */ /* 0x000fe80000000200 */
[----:B------:R-:W-:Y:S03]  /*3cd0*/  LDSM.16.M88.4 R108, [R115+0x5800] ;  /* 0x00580000736c783b */ /* 0x000fe60000000200 */
[-C--:B------:R-:W-:Y:S01]  /*3ce0*/  HMMA.16816.F32.BF16 R24, R40, R22.reuse, R24 ;  /* 0x000000162818723c */ /* 0x080fe20000041818 */
[----:B------:R-:W-:Y:S04]  /*3cf0*/  LDSM.16.M88.4 R104, [R114+0x5c00] ;  /* 0x005c00007268783b */ /* 0x000fe80000000200 */
[----:B------:R-:W2:Y:S03]  /*3d00*/  LDSM.16.M88.4 R8, [R113+0x2000] ;  /* 0x002000007108783b */ /* 0x000ea60000000200 */
[----:B------:R-:W-:Y:S01]  /*3d10*/  HMMA.16816.F32.BF16 R44, R100, R22, R44 ;  /* 0x00000016642c723c */ /* 0x000fe2000004182c */
[----:B------:R-:W3:Y:S04]  /*3d20*/  LDSM.16.M88.4 R16, [R3+0x3000] ;  /* 0x003000000310783b */ /* 0x000ee80000000200 */
[----:B------:R-:W4:Y:S04]  /*3d30*/  LDSM.16.M88.4 R12, [R3+0x3800] ;  /* 0x00380000030c783b */ /* 0x000f280000000200 */
[----:B------:R-:W1:Y:S04]  /*3d40*/  LDSM.16.M88.4 R100, [R116+0x2000] ;  /* 0x002000007464783b */ /* 0x000e680000000200 */
[----:B------:R-:W-:Y:S01]  /*3d50*/  LDSM.16.M88.4 R20, [R6+0x2000] ;  /* 0x002000000614783b */ /* 0x000fe20000000200 */
        /* <DEDUP_REMOVED lines=35> */
[C---:B------:R-:W-:Y:S08]  /*3f90*/  HMMA.16816.F32.BF16 R60, R20.reuse, R90, R60 ;  /* 0x0000005a143c723c */ /* 0x040ff0000004183c */
[----:B------:R-:W-:Y:S01]  /*3fa0*/  HMMA.16816.F32.BF16 R64, R20, R94, R64 ;  /* 0x0000005e1440723c */ /* 0x000fe20000041840 */
[----:B------:R-:W-:-:S04]  /*3fb0*/  DEPBAR.LE SB0, 0x2 ;  /* 0x000080800000791a */ /* 0x000fc80000000000 */
[----:B------:R-:W-:Y:S03]  /*3fc0*/  BAR.SYNC.DEFER_BLOCKING 0x0 ;  /* 0x0000000000007b1d */ /* 0x000fe60000010000 */
[C---:B------:R-:W-:Y:S08]  /*3fd0*/  HMMA.16816.F32.BF16 R68, R20.reuse, R110, R68 ;  /* 0x0000006e1444723c */ /* 0x040ff00000041844 */
[----:B------:R-:W-:Y:S08]  /*3fe0*/  HMMA.16816.F32.BF16 R72, R20, R106, R72 ;  /* 0x0000006a1448723c */ /* 0x000ff00000041848 */
[C---:B---3--:R-:W-:Y:S01]  /*3ff0*/  HMMA.16816.F32.BF16 R76, R16.reuse, R90, R76 ;  /* 0x0000005a104c723c */ /* 0x048fe2000004184c */
[----:B------:R-:W-:Y:S07]  /*4000*/  LDSM.16.M88.4 R100, [R116] ;  /* 0x000000007464783b */ /* 0x000fee0000000200 */
[C---:B------:R-:W-:Y:S01]  /*4010*/  HMMA.16816.F32.BF16 R80, R16.reuse, R94, R80 ;  /* 0x0000005e1050723c */ /* 0x040fe20000041850 */
[----:B------:R-:W2:Y:S04]  /*4020*/  LDSM.16.M88.4 R40, [R114+0x4000] ;  /* 0x004000007228783b */ /* 0x000ea80000000200 */
[----:B------:R-:W3:Y:S03]  /*4030*/  LDSM.16.M88.4 R20, [R114+0x4400] ;  /* 0x004400007214783b */ /* 0x000ee60000000200 */
[C---:B------:R-:W-:Y:S01]  /*4040*/  HMMA.16816.F32.BF16 R84, R16.reuse, R110, R84 ;  /* 0x0000006e1054723c */ /* 0x040fe20000041854 */
[----:B------:R-:W-:Y:S07]  /*4050*/  LDSM.16.M88.4 R8, [R114+0x4c00] ;  /* 0x004c00007208783b */ /* 0x000fee0000000200 */
[----:B------:R-:W-:Y:S01]  /*4060*/  HMMA.16816.F32.BF16 R96, R16, R106, R96 ;  /* 0x0000006a1060723c */ /* 0x000fe20000041860 */
[----:B------:R-:W1:Y:S07]  /*4070*/  LDSM.16.M88.4 R16, [R115+0x4800] ;  /* 0x004800007310783b */ /* 0x000e6e0000000200 */
[C---:B----4-:R-:W-:Y:S01]  /*4080*/  HMMA.16816.F32.BF16 R24, R12.reuse, R90, R24 ;  /* 0x0000005a0c18723c */ /* 0x050fe20000041818 */
[----:B------:R-:W-:Y:S07]  /*4090*/  LDSM.16.M88.4 R88, [R3+0x1000] ;  /* 0x001000000358783b */ /* 0x000fee0000000200 */
[C---:B------:R-:W-:Y:S01]  /*40a0*/  HMMA.16816.F32.BF16 R28, R12.reuse, R94, R28 ;  /* 0x0000005e0c1c723c */ /* 0x040fe2000004181c */
[----:B------:R-:W4:Y:S07]  /*40b0*/  LDSM.16.M88.4 R92, [R113] ;  /* 0x00000000715c783b */ /* 0x000f2e0000000200 */
[C---:B------:R-:W-:Y:S08]  /*40c0*/  HMMA.16816.F32.BF16 R32, R12.reuse, R110, R32 ;  /* 0x0000006e0c20723c */ /* 0x040ff00000041820 */
[----:B------:R-:W-:Y:S01]  /*40d0*/  HMMA.16816.F32.BF16 R36, R12, R106, R36 ;  /* 0x0000006a0c24723c */ /* 0x000fe20000041824 */
[----:B------:R-:W4:Y:S07]  /*40e0*/  LDSM.16.M88.4 R12, [R3+0x1800] ;  /* 0x00180000030c783b */ /* 0x000f2e0000000200 */
[C---:B--2---:R-:W-:Y:S08]  /*40f0*/  HMMA.16816.F32.BF16 R44, R100.reuse, R40, R44 ;  /* 0x00000028642c723c */ /* 0x044ff0000004182c */
[C---:B---3--:R-:W-:Y:S08]  /*4100*/  HMMA.16816.F32.BF16 R48, R100.reuse, R20, R48 ;  /* 0x000000146430723c */ /* 0x048ff00000041830 */
[C---:B-1----:R-:W-:Y:S08]  /*4110*/  HMMA.16816.F32.BF16 R52, R100.reuse, R16, R52 ;  /* 0x000000106434723c */ /* 0x042ff00000041834 */
[----:B------:R-:W-:Y:S01]  /*4120*/  HMMA.16816.F32.BF16 R56, R100, R8, R56 ;  /* 0x000000086438723c */ /* 0x000fe20000041838 */
[----:B------:R-:W-:Y:S07]  /*4130*/  LDSM.16.M88.4 R100, [R112+0x1000] ;  /* 0x001000007064783b */ /* 0x000fee0000000200 */
[C---:B----4-:R-:W-:Y:S08]  /*4140*/  HMMA.16816.F32.BF16 R60, R92.reuse, R40, R60 ;  /* 0x000000285c3c723c */ /* 0x050ff0000004183c */
[C---:B------:R-:W-:Y:S08]  /*4150*/  HMMA.16816.F32.BF16 R64, R92.reuse, R20, R64 ;  /* 0x000000145c40723c */ /* 0x040ff00000041840 */
[C---:B------:R-:W-:Y:S08]  /*4160*/  HMMA.16816.F32.BF16 R68, R92.reuse, R16, R68 ;  /* 0x000000105c44723c */ /* 0x040ff00000041844 */
[----:B------:R-:W-:Y:S01]  /*4170*/  HMMA.16816.F32.BF16 R72, R92, R8, R72 ;  /* 0x000000085c48723c */ /* 0x000fe20000041848 */
        /* <DEDUP_REMOVED lines=35> */
[C---:B---3--:R-:W-:Y:S08]  /*43b0*/  HMMA.16816.F32.BF16 R24, R12.reuse, R42, R24 ;  /* 0x0000002a0c18723c */ /* 0x048ff00000041818 */
[C---:B------:R-:W-:Y:S08]  /*43c0*/  HMMA.16816.F32.BF16 R28, R12.reuse, R22, R28 ;  /* 0x000000160c1c723c */ /* 0x040ff0000004181c */
[C---:B------:R-:W-:Y:S01]  /*43d0*/  HMMA.16816.F32.BF16 R32, R12.reuse, R18, R32 ;  /* 0x000000120c20723c */ /* 0x040fe20000041820 */
[----:B------:R-:W-:Y:S07]  /*43e0*/  LDSM.16.M88.4 R92, [R114+0x5000] ;  /* 0x00500000725c783b */ /* 0x000fee0000000200 */
[----:B------:R-:W-:Y:S01]  /*43f0*/  HMMA.16816.F32.BF16 R36, R12, R10, R36 ;  /* 0x0000000a0c24723c */ /* 0x000fe20000041824 */
[----:B------:R-:W-:Y:S04]  /*4400*/  LDSM.16.M88.4 R88, [R114+0x5400] ;  /* 0x005400007258783b */ /* 0x000fe80000000200 */
[----:B------:R-:W-:Y:S03]  /*4410*/  LDSM.16.M88.4 R108, [R115+0x5800] ;  /* 0x00580000736c783b */ /* 0x000fe60000000200 */
[C---:B------:R-:W-:Y:S01]  /*4420*/  HMMA.16816.F32.BF16 R76, R100.reuse, R42, R76 ;  /* 0x0000002a644c723c */ /* 0x040fe2000004184c */
        /* <DEDUP_REMOVED lines=58> */
[----:B------:R-:W4:Y:S07]  /*47d0*/  LDSM.16.M88.4 R92, [R113] ;  /* 0x00000000715c783b */ /* 0x000f2e0000000200 */
[C---:B------:R-:W-:Y:S01]  /*47e0*/  HMMA.16816.F32.BF16 R28, R12.reuse, R90, R28 ;  /* 0x0000005a0c1c723c */ /* 0x040fe2000004181c */
[----:B------:R-:W4:Y:S07]  /*47f0*/  LDSM.16.M88.4 R88, [R3+0x1000] ;  /* 0x001000000358783b */ /* 0x000f2e0000000200 */
        /* <DEDUP_REMOVED lines=109> */
[----:B------:R-:W1:Y:S07]  /*4ed0*/  LDSM.16.M88.4 R8, [R115+0x4800] ;  /* 0x004800007308783b */ /* 0x000e6e0000000200 */
        /* <DEDUP_REMOVED lines=183> */
[----:B------:R-:W1:Y:S01]  /*5a50*/  LDSM.16.M88.4 R20, [R6+0x2000] ;  /* 0x002000000614783b */ /* 0x000e620000000200 */
[C---:B--2---:R-:W-:Y:S08]  /*5a60*/  HMMA.16816.F32.BF16 R60, R8.reuse, R92, R60 ;  /* 0x0000005c083c723c */ /* 0x044ff0000004183c */
[C---:B------:R-:W-:Y:S08]  /*5a70*/  HMMA.16816.F32.BF16 R64, R8.reuse, R88, R64 ;  /* 0x000000580840723c */ /* 0x040ff00000041840 */
[C---:B------:R-:W-:Y:S08]  /*5a80*/  HMMA.16816.F32.BF16 R68, R8.reuse, R108, R68 ;  /* 0x0000006c0844723c */ /* 0x040ff00000041844 */
[----:B------:R-:W-:Y:S01]  /*5a90*/  HMMA.16816.F32.BF16 R72, R8, R104, R72 ;  /* 0x000000680848723c */ /* 0x000fe20000041848 */
[----:B------:R-:W-:Y:S07]  /*5aa0*/  LDSM.16.M88.4 R8, [R7+0x2000] ;  /* 0x002000000708783b */ /* 0x000fee0000000200 */
[C---:B---3--:R-:W-:Y:S08]  /*5ab0*/  HMMA.16816.F32.BF16 R76, R16.reuse, R92, R76 ;  /* 0x0000005c104c723c */ /* 0x048ff0000004184c */
[C---:B------:R-:W-:Y:S08]  /*5ac0*/  HMMA.16816.F32.BF16 R80, R16.reuse, R88, R80 ;  /* 0x000000581050723c */ /* 0x040ff00000041850 */
[C---:B------:R-:W-:Y:S08]  /*5ad0*/  HMMA.16816.F32.BF16 R84, R16.reuse, R108, R84 ;  /* 0x0000006c1054723c */ /* 0x040ff00000041854 */
[----:B------:R-:W-:Y:S01]  /*5ae0*/  HMMA.16816.F32.BF16 R96, R16, R104, R96 ;  /* 0x000000681060723c */ /* 0x000fe20000041860 */
[----:B------:R-:W2:Y:S07]  /*5af0*/  LDSM.16.M88.4 R16, [R112+0x3000] ;  /* 0x003000007010783b */ /* 0x000eae0000000200 */
[C---:B----4-:R-:W-:Y:S08]  /*5b00*/  HMMA.16816.F32.BF16 R24, R12.reuse, R92, R24 ;  /* 0x0000005c0c18723c */ /* 0x050ff00000041818 */
        /* <DEDUP_REMOVED lines=38> */
[----:B------:R-:W4:Y:S07]  /*5d70*/  LDSM.16.M88.4 R12, [R115+0x4800] ;  /* 0x00480000730c783b */ /* 0x000f2e0000000200 */
[C---:B------:R-:W-:Y:S01]  /*5d80*/  HMMA.16816.F32.BF16 R44, R8.reuse, R94, R44 ;  /* 0x0000005e082c723c */ /* 0x040fe2000004182c */
[----:B------:R-:W1:Y:S07]  /*5d90*/  LDSM.16.M88.4 R92, [R113] ;  /* 0x00000000715c783b */ /* 0x000e6e0000000200 */
[C---:B------:R-:W-:Y:S01]  /*5da0*/  HMMA.16816.F32.BF16 R48, R8.reuse, R90, R48 ;  /* 0x0000005a0830723c */ /* 0x040fe20000041830 */
[----:B------:R-:W1:Y:S07]  /*5db0*/  LDSM.16.M88.4 R88, [R3+0x1000] ;  /* 0x001000000358783b */ /* 0x000e6e0000000200 */
[C---:B------:R-:W-:Y:S08]  /*5dc0*/  HMMA.16816.F32.BF16 R52, R8.reuse, R110, R52 ;  /* 0x0000006e0834723c */ /* 0x040ff00000041834 */
[----:B------:R-:W-:Y:S01]  /*5dd0*/  HMMA.16816.F32.BF16 R56, R8, R106, R56 ;  /* 0x0000006a0838723c */ /* 0x000fe20000041838 */
[----:B------:R-:W1:Y:S04]  /*5de0*/  LDSM.16.M88.4 R8, [R3+0x1800] ;  /* 0x001800000308783b */ /* 0x000e680000000200 */
[----:B------:R-:W-:Y:S03]  /*5df0*/  LDSM.16.M88.4 R104, [R112+0x1000] ;  /* 0x001000007068783b */ /* 0x000fe60000000200 */
[C---:B--2---:R-:W-:Y:S08]  /*5e00*/  HMMA.16816.F32.BF16 R44, R100.reuse, R40, R44 ;  /* 0x00000028642c723c */ /* 0x044ff0000004182c */
[C---:B---3--:R-:W-:Y:S08]  /*5e10*/  HMMA.16816.F32.BF16 R48, R100.reuse, R20, R48 ;  /* 0x000000146430723c */ /* 0x048ff00000041830 */
[C---:B----4-:R-:W-:Y:S08]  /*5e20*/  HMMA.16816.F32.BF16 R52, R100.reuse, R12, R52 ;  /* 0x0000000c6434723c */ /* 0x050ff00000041834 */
[----:B------:R-:W-:Y:S08]  /*5e30*/  HMMA.16816.F32.BF16 R56, R100, R16, R56 ;  /* 0x000000106438723c */ /* 0x000ff00000041838 */
[C---:B-1----:R-:W-:Y:S08]  /*5e40*/  HMMA.16816.F32.BF16 R60, R92.reuse, R40, R60 ;  /* 0x000000285c3c723c */ /* 0x042ff0000004183c */
        /* <DEDUP_REMOVED lines=9> */
[C---:B------:R-:W-:Y:S01]  /*5ee0*/  HMMA.16816.F32.BF16 R100, R8.reuse, R12, R32 ;  /* 0x0000000c0864723c */ /* 0x040fe20000041820 */
[----:B------:R-:W3:Y:S04]  /*5ef0*/  LDSM.16.M88.4 R32, [R112+0x1800] ;  /* 0x001800007020783b */ /* 0x000ee80000000200 */
[----:B------:R-:W-:Y:S03]  /*5f00*/  BAR.SYNC.DEFER_BLOCKING 0x0 ;  /* 0x0000000000007b1d */ /* 0x000fe60000010000 */
[C---:B------:R-:W-:Y:S08]  /*5f10*/  HMMA.16816.F32.BF16 R24, R8.reuse, R40, R24 ;  /* 0x000000280818723c */ /* 0x040ff00000041818 */
[C---:B------:R-:W-:Y:S08]  /*5f20*/  HMMA.16816.F32.BF16 R28, R8.reuse, R20, R28 ;  /* 0x00000014081c723c */ /* 0x040ff0000004181c */
[----:B------:R-:W-:Y:S01]  /*5f30*/  HMMA.16816.F32.BF16 R36, R8, R16, R36 ;  /* 0x000000100824723c */ /* 0x000fe20000041824 */
[----:B------:R-:W-:Y:S01]  /*5f40*/  @!PT LDS RZ, [RZ] ;  /* 0x00000000fffff984 */ /* 0x000fe20000000800 */
[----:B------:R-:W-:Y:S01]  /*5f50*/  @!PT LDS RZ, [RZ] ;  /* 0x00000000fffff984 */ /* 0x000fe20000000800 */
[----:B------:R-:W-:Y:S01]  /*5f60*/  @!PT LDS RZ, [RZ] ;  /* 0x00000000fffff984 */ /* 0x000fe20000000800 */
[----:B------:R4:W-:Y:S07]  /*5f70*/  LDGSTS.E.BYPASS.128 [R4], [R120.64+0x600], !PT ;  /* 0x0000060078047fae */ /* 0x0009ee000f901c44 */
[-C--:B-1----:R-:W-:Y:S01]  /*5f80*/  HMMA.16816.F32.BF16 R44, R92, R42.reuse, R44 ;  /* 0x0000002a5c2c723c */ /* 0x082fe2000004182c */
[----:B------:R4:W-:Y:S04]  /*5f90*/  LDGSTS.E.BYPASS.128 [R4+0x800], [R122.64+0x600], !PT ;  /* 0x008006007a047fae */ /* 0x0009e8000f901c44 */
[----:B------:R4:W-:Y:S03]  /*5fa0*/  LDGSTS.E.BYPASS.128 [R4+0x1000], [R124.64+0x600], !PT ;  /* 0x010006007c047fae */ /* 0x0009e6000f901c44 */
[C---:B--2---:R-:W-:Y:S01]  /*5fb0*/  HMMA.16816.F32.BF16 R60, R88.reuse, R42, R60 ;  /* 0x0000002a583c723c */ /* 0x044fe2000004183c */
[----:B------:R4:W-:Y:S04]  /*5fc0*/  LDGSTS.E.BYPASS.128 [R4+0x1800], [R126.64+0x600], !PT ;  /* 0x018006007e047fae */ /* 0x0009e8000f901c44 */
[----:B------:R-:W0:Y:S03]  /*5fd0*/  LDGDEPBAR ;  /* 0x00000000000079af */ /* 0x000e260000000000 */
[C---:B------:R-:W-:Y:S01]  /*5fe0*/  HMMA.16816.F32.BF16 R64, R88.reuse, R22, R64 ;  /* 0x000000165840723c */ /* 0x040fe20000041840 */
[----:B------:R4:W-:Y:S04]  /*5ff0*/  LDGSTS.E.BYPASS.128 [R4+0x4000], [R118.64+0x600], !PT ;  /* 0x0400060076047fae */ /* 0x0009e8000f901c44 */
[----:B------:R4:W-:Y:S03]  /*6000*/  LDGSTS.E.BYPASS.128 [R4+0x4800], [R128.64+0x600], !PT ;  /* 0x0480060080047fae */ /* 0x0009e6000f901c44 */
[C---:B------:R-:W-:Y:S01]  /*6010*/  HMMA.16816.F32.BF16 R68, R88.reuse, R14, R68 ;  /* 0x0000000e5844723c */ /* 0x040fe20000041844 */
[----:B------:R-:W0:Y:S07]  /*6020*/  LDGDEPBAR ;  /* 0x00000000000079af */ /* 0x000e2e0000000000 */
[----:B------:R-:W-:Y:S08]  /*6030*/  HMMA.16816.F32.BF16 R72, R88, R18, R72 ;  /* 0x000000125848723c */ /* 0x000ff00000041848 */
[C---:B------:R-:W-:Y:S08]  /*6040*/  HMMA.16816.F32.BF16 R48, R92.reuse, R22, R48 ;  /* 0x000000165c30723c */ /* 0x040ff00000041830 */
[----:B------:R-:W-:Y:S01]  /*6050*/  HMMA.16816.F32.BF16 R52, R92, R14, R52 ;  /* 0x0000000e5c34723c */ /* 0x000fe20000041834 */
[----:B------:R-:W-:-:S04]  /*6060*/  DEPBAR.LE SB0, 0x2 ;  /* 0x000080800000791a */ /* 0x000fc80000000000 */
[----:B------:R-:W-:Y:S03]  /*6070*/  BAR.SYNC.DEFER_BLOCKING 0x0 ;  /* 0x0000000000007b1d */ /* 0x000fe60000010000 */
[----:B------:R-:W-:Y:S08]  /*6080*/  HMMA.16816.F32.BF16 R56, R92, R18, R56 ;  /* 0x000000125c38723c */ /* 0x000ff00000041838 */
[C---:B------:R-:W-:Y:S08]  /*6090*/  HMMA.16816.F32.BF16 R76, R104.reuse, R42, R76 ;  /* 0x0000002a684c723c */ /* 0x040ff0000004184c */
[C---:B------:R-:W-:Y:S01]  /*60a0*/  HMMA.16816.F32.BF16 R80, R104.reuse, R22, R80 ;  /* 0x000000166850723c */ /* 0x040fe20000041850 */
[----:B------:R-:W-:Y:S07]  /*60b0*/  LDSM.16.M88.4 R92, [R114+0x5000] ;  /* 0x00500000725c783b */ /* 0x000fee0000000200 */
[C---:B------:R-:W-:Y:S01]  /*60c0*/  HMMA.16816.F32.BF16 R84, R104.reuse, R14, R84 ;  /* 0x0000000e6854723c */ /* 0x040fe20000041854 */
[----:B------:R-:W-:Y:S04]  /*60d0*/  LDSM.16.M88.4 R8, [R114+0x5400] ;  /* 0x005400007208783b */ /* 0x000fe80000000200 */
[----:B------:R-:W1:Y:S03]  /*60e0*/  LDSM.16.M88.4 R108, [R116+0x2000] ;  /* 0x00200000746c783b */ /* 0x000e660000000200 */
[----:B------:R-:W-:Y:S01]  /*60f0*/  HMMA.16816.F32.BF16 R96, R104, R18, R96 ;  /* 0x000000126860723c */ /* 0x000fe20000041860 */
[----:B------:R-:W2:Y:S07]  /*6100*/  LDSM.16.M88.4 R104, [R113+0x2000] ;  /* 0x002000007168783b */ /* 0x000eae0000000200 */
[C---:B---3--:R-:W-:Y:S01]  /*6110*/  HMMA.16816.F32.BF16 R88, R32.reuse, R42, R24 ;  /* 0x0000002a2058723c */ /* 0x048fe20000041818 */
[----:B------:R-:W3:Y:S04]  /*6120*/  LDSM.16.M88.4 R40, [R115+0x5800] ;  /* 0x005800007328783b */ /* 0x000ee80000000200 */
[----:B------:R-:W3:Y:S03]  /*6130*/  LDSM.16.M88.4 R24, [R114+0x5c00] ;  /* 0x005c00007218783b */ /* 0x000ee60000000200 */
[C---:B------:R-:W-:Y:S01]  /*6140*/  HMMA.16816.F32.BF16 R28, R32.reuse, R22, R28 ;  /* 0x00000016201c723c */ /* 0x040fe2000004181c */
[----:B------:R-:W3:Y:S07]  /*6150*/  LDSM.16.M88.4 R20, [R3+0x3000] ;  /* 0x003000000314783b */ /* 0x000eee0000000200 */
[C---:B------:R-:W-:Y:S01]  /*6160*/  HMMA.16816.F32.BF16 R100, R32.reuse, R14, R100 ;  /* 0x0000000e2064723c */ /* 0x040fe20000041864 */
[----:B------:R4:W3:Y:S07]  /*6170*/  LDSM.16.M88.4 R12, [R3+0x3800] ;  /* 0x00380000030c783b */ /* 0x0008ee0000000200 */
[----:B------:R-:W-:Y:S01]  /*6180*/  HMMA.16816.F32.BF16 R36, R32, R18, R36 ;  /* 0x000000122024723c */ /* 0x000fe20000041824 */
[----:B------:R2:W3:Y:S01]  /*6190*/  LDSM.16.M88.4 R16, [R7+0x2000] ;  /* 0x002000000710783b */ /* 0x0004e20000000200 */
[----:B----4-:R-:W-:-:S03]  /*61a0*/  IMAD.SHL.U32 R3, R2, 0x8, RZ ;  /* 0x0000000802037824 */ /* 0x010fc600078e00ff */
[----:B------:R4:W3:Y:S02]  /*61b0*/  LDSM.16.M88.4 R32, [R6+0x2000] ;  /* 0x002000000620783b */ /* 0x0008e40000000200 */
[----:B------:R-:W-:Y:S01]  /*61c0*/  LOP3.LUT R0, R0, 0x38, R3, 0xf8, !PT ;  /* 0x0000003800007812 */ /* 0x000fe200078ef803 */
[-C--:B-1----:R-:W-:Y:S01]  /*61d0*/  HMMA.16816.F32.BF16 R44, R108, R92.reuse, R44 ;  /* 0x0000005c6c2c723c */ /* 0x082fe2000004182c */
[----:B--2---:R-:W-:Y:S02]  /*61e0*/  IMAD.SHL.U32 R7, R2, 0x10, RZ ;  /* 0x0000001002077824 */ /* 0x004fe400078e00ff */
[----:B------:R-:W-:Y:S01]  /*61f0*/  ISETP.GE.AND P0, PT, R0, 0xc00, PT ;  /* 0x00000c000000780c */ /* 0x000fe20003f06270 */
[----:B----4-:R-:W-:Y:S02]  /*6200*/  IMAD.SHL.U32 R6, R2, 0x2, RZ ;  /* 0x0000000202067824 */ /* 0x010fe400078e00ff */
[----:B------:R-:W-:Y:S02]  /*6210*/  LOP3.LUT R7, R7, 0x5c0, RZ, 0xc0, !PT ;  /* 0x000005c007077812 */ /* 0x000fe400078ec0ff */
[----:B------:R-:W-:Y:S01]  /*6220*/  HMMA.16816.F32.BF16 R60, R104, R92, R60 ;  /* 0x0000005c683c723c */ /* 0x000fe2000004183c */
[----:B------:R-:W-:-:S02]  /*6230*/  ISETP.LT.AND P1, PT, R5, RZ, !P0 ;  /* 0x000000ff0500720c */ /* 0x000fc40004721270 */
[----:B------:R-:W-:-:S05]  /*6240*/  LOP3.LUT R6, R7, 0x6, R6, 0xf8, !PT ;  /* 0x0000000607067812 */ /* 0x000fca00078ef806 */
[C---:B------:R-:W-:Y:S08]  /*6250*/  HMMA.16816.F32.BF16 R64, R104.reuse, R8, R64 ;  /* 0x000000086840723c */ /* 0x040ff00000041840 */
[C---:B---3--:R-:W-:Y:S08]  /*6260*/  HMMA.16816.F32.BF16 R68, R104.reuse, R40, R68 ;  /* 0x000000286844723c */ /* 0x048ff00000041844 */
[----:B------:R-:W-:Y:S01]  /*6270*/  HMMA.16816.F32.BF16 R72, R104, R24, R72 ;  /* 0x000000186848723c */ /* 0x000fe20000041848 */
[----:B------:R-:W-:Y:S07]  /*6280*/  LDSM.16.M88.4 R104, [R112+0x3800] ;  /* 0x003800007068783b */ /* 0x000fee0000000200 */
[C---:B------:R-:W-:Y:S08]  /*6290*/  HMMA.16816.F32.BF16 R76, R20.reuse, R92, R76 ;  /* 0x0000005c144c723c */ /* 0x040ff0000004184c */
[C---:B------:R-:W-:Y:S08]  /*62a0*/  HMMA.16816.F32.BF16 R80, R20.reuse, R8, R80 ;  /* 0x000000081450723c */ /* 0x040ff00000041850 */
[C---:B------:R-:W-:Y:S08]  /*62b0*/  HMMA.16816.F32.BF16 R84, R20.reuse, R40, R84 ;  /* 0x000000281454723c */ /* 0x040ff00000041854 */
[----:B------:R-:W-:Y:S01]  /*62c0*/  HMMA.16816.F32.BF16 R96, R20, R24, R96 ;  /* 0x000000181460723c */ /* 0x000fe20000041860 */
[----:B------:R-:W1:Y:S04]  /*62d0*/  LDSM.16.M88.4 R20, [R112+0x3000] ;  /* 0x003000007014783b */ /* 0x000e680000000200 */
[----:B------:R-:W-:Y:S03]  /*62e0*/  BAR.SYNC.DEFER_BLOCKING 0x0 ;  /* 0x0000000000007b1d */ /* 0x000fe60000010000 */
[C---:B------:R-:W-:Y:S08]  /*62f0*/  HMMA.16816.F32.BF16 R48, R108.reuse, R8, R48 ;  /* 0x000000086c30723c */ /* 0x040ff00000041830 */
[C---:B------:R-:W-:Y:S08]  /*6300*/  HMMA.16816.F32.BF16 R52, R108.reuse, R40, R52 ;  /* 0x000000286c34723c */ /* 0x040ff00000041834 */
[----:B------:R-:W-:Y:S01]  /*6310*/  HMMA.16816.F32.BF16 R56, R108, R24, R56 ;  /* 0x000000186c38723c */ /* 0x000fe20000041838 */
[----:B------:R-:W-:Y:S01]  /*6320*/  @!PT LDS RZ, [RZ] ;  /* 0x00000000fffff984 */ /* 0x000fe20000000800 */
[----:B------:R-:W-:Y:S01]  /*6330*/  @!PT LDS RZ, [RZ] ;  /* 0x00000000fffff984 */ /* 0x000fe20000000800 */
[----:B------:R-:W-:Y:S01]  /*6340*/  @!PT LDS RZ, [RZ] ;  /* 0x00000000fffff984 */ /* 0x000fe20000000800 */
[----:B------:R2:W-:Y:S07]  /*6350*/  LDGSTS.E.BYPASS.128 [R4+0x2000], [R120.64+0x640], !PT ;  /* 0x0200064078047fae */ /* 0x0005ee000f901c44 */
[----:B------:R-:W-:Y:S01]  /*6360*/  HMMA.16816.F32.BF16 R28, R12, R8, R28 ;  /* 0x000000080c1c723c */ /* 0x000fe2000004181c */
[----:B------:R2:W-:Y:S04]  /*6370*/  LDGSTS.E.BYPASS.128 [R4+0x2800], [R122.64+0x640], !PT ;  /* 0x028006407a047fae */ /* 0x0005e8000f901c44 */
[----:B------:R2:W-:Y:S02]  /*6380*/  LDGSTS.E.BYPASS.128 [R4+0x3000], [R124.64+0x640], !PT ;  /* 0x030006407c047fae */ /* 0x0005e4000f901c44 */
[----:B------:R-:W-:Y:S01]  /*6390*/  LOP3.LUT R8, R3, 0x3f8, RZ, 0xc0, !PT ;  /* 0x000003f803087812 */ /* 0x000fe200078ec0ff */
[C---:B------:R-:W-:Y:S01]  /*63a0*/  HMMA.16816.F32.BF16 R44, R16.reuse, R94, R44 ;  /* 0x0000005e102c723c */ /* 0x040fe2000004182c */
[----:B------:R2:W-:Y:S02]  /*63b0*/  LDGSTS.E.BYPASS.128 [R4+0x3800], [R126.64+0x640], !PT ;  /* 0x038006407e047fae */ /* 0x0005e4000f901c44 */
[C---:B------:R-:W-:Y:S01]  /*63c0*/  LOP3.LUT R9, R8.reuse, 0x400, RZ, 0xfc, !PT ;  /* 0x0000040008097812 */ /* 0x040fe200078efcff */
[----:B------:R-:W-:Y:S01]  /*63d0*/  IMAD.SHL.U32 R8, R8, 0x2, RZ ;  /* 0x0000000208087824 */ /* 0x000fe200078e00ff */
[----:B------:R-:W0:Y:S03]  /*63e0*/  LDGDEPBAR ;  /* 0x00000000000079af */ /* 0x000e260000000000 */
[C---:B------:R-:W-:Y:S01]  /*63f0*/  HMMA.16816.F32.BF16 R48, R16.reuse, R10, R48 ;  /* 0x0000000a1030723c */ /* 0x040fe20000041830 */
[----:B------:R2:W-:Y:S04]  /*6400*/  LDGSTS.E.BYPASS.128 [R4+0x5000], [R118.64+0x640], !PT ;  /* 0x0500064076047fae */ /* 0x0005e8000f901c44 */
[----:B------:R2:W-:Y:S03]  /*6410*/  LDGSTS.E.BYPASS.128 [R4+0x5800], [R128.64+0x640], !PT ;  /* 0x0580064080047fae */ /* 0x0005e6000f901c44 */
[C---:B------:R-:W-:Y:S01]  /*6420*/  HMMA.16816.F32.BF16 R52, R16.reuse, R42, R52 ;  /* 0x0000002a1034723c */ /* 0x040fe20000041834 */
[----:B------:R-:W0:Y:S07]  /*6430*/  LDGDEPBAR ;  /* 0x00000000000079af */ /* 0x000e2e0000000000 */
[----:B------:R-:W-:Y:S01]  /*6440*/  HMMA.16816.F32.BF16 R56, R16, R26, R56 ;  /* 0x0000001a1038723c */ /* 0x000fe20000041838 */
[----:B------:R-:W-:Y:S01]  /*6450*/  F2FP.BF16.PACK_AB R44, R45, R44 ;  /* 0x0000002c2d2c723e */ /* 0x000fe200000010ff */
[----:B------:R-:W-:Y:S01]  /*6460*/  IMAD.MOV.U32 R45, RZ, RZ, 0x2 ;  /* 0x00000002ff2d7424 */ /* 0x000fe200078e00ff */
[----:B------:R-:W-:-:S05]  /*6470*/  F2FP.BF16.PACK_AB R47, R47, R46 ;  /* 0x0000002e2f2f723e */ /* 0x000fca00000010ff */
[----:B------:R-:W-:Y:S01]  /*6480*/  HMMA.16816.F32.BF16 R64, R32, R10, R64 ;  /* 0x0000000a2040723c */ /* 0x000fe20000041840 */
[----:B------:R-:W-:Y:S02]  /*6490*/  F2FP.BF16.PACK_AB R48, R49, R48 ;  /* 0x000000303130723e */ /* 0x000fe400000010ff */
[----:B------:R-:W-:-:S05]  /*64a0*/  F2FP.BF16.PACK_AB R51, R51, R50 ;  /* 0x000000323333723e */ /* 0x000fca00000010ff */
[----:B-1----:R-:W-:Y:S01]  /*64b0*/  HMMA.16816.F32.BF16 R80, R20, R10, R80 ;  /* 0x0000000a1450723c */ /* 0x002fe20000041850 */
[----:B------:R-:W-:-:S04]  /*64c0*/  DEPBAR.LE SB0, 0x0 ;  /* 0x000080000000791a */ /* 0x000fc80000000000 */
[----:B------:R-:W-:Y:S02]  /*64d0*/  F2FP.BF16.PACK_AB R52, R53, R52 ;  /* 0x000000343534723e */ /* 0x000fe400000010ff */
[----:B------:R-:W-:Y:S01]  /*64e0*/  F2FP.BF16.PACK_AB R55, R55, R54 ;  /* 0x000000363737723e */ /* 0x000fe200000010ff */
[----:B------:R-:W-:Y:S01]  /*64f0*/  HMMA.16816.F32.BF16 R28, R104, R10, R28 ;  /* 0x0000000a681c723c */ /* 0x000fe2000004181c */
[----:B------:R-:W-:Y:S02]  /*6500*/  F2FP.BF16.PACK_AB R56, R57, R56 ;  /* 0x000000383938723e */ /* 0x000fe400000010ff */
[----:B------:R-:W-:-:S04]  /*6510*/  F2FP.BF16.PACK_AB R59, R59, R58 ;  /* 0x0000003a3b3b723e */ /* 0x000fc800000010ff */
[----:B------:R-:W-:Y:S01]  /*6520*/  SHF.R.U32.HI R11, RZ, 0x2, R2 ;  /* 0x00000002ff0b7819 */ /* 0x000fe20000011602 */
[----:B------:R-:W-:Y:S01]  /*6530*/  HMMA.16816.F32.BF16 R36, R12, R24, R36 ;  /* 0x000000180c24723c */ /* 0x000fe20000041824 */
[----:B------:R-:W-:Y:S02]  /*6540*/  SHF.R.U32.HI R10, RZ, 0x2, R9 ;  /* 0x00000002ff0a7819 */ /* 0x000fe40000011609 */
[----:B------:R-:W-:Y:S02]  /*6550*/  LOP3.LUT R6, R6, 0x8, R11, 0xf8, !PT ;  /* 0x0000000806067812 */ /* 0x000fe400078ef80b */
[----:B------:R-:W-:Y:S02]  /*6560*/  LOP3.LUT R9, R7, 0x200, RZ, 0xfc, !PT ;  /* 0x0000020007097812 */ /* 0x000fe400078efcff */
[----:B------:R-:W-:Y:S01]  /*6570*/  LOP3.LUT R25, R2, 0x78, RZ, 0xc0, !PT ;  /* 0x0000007802197812 */ /* 0x000fe200078ec0ff */
[----:B------:R-:W-:Y:S01]  /*6580*/  IMAD.SHL.U32 R6, R6, 0x2, RZ ;  /* 0x0000000206067824 */ /* 0x000fe200078e00ff */
[----:B------:R-:W-:Y:S01]  /*6590*/  LOP3.LUT R11, R10, 0x1f0, RZ, 0xc0, !PT ;  /* 0x000001f00a0b7812 */ /* 0x000fe200078ec0ff */
[C---:B------:R-:W-:Y:S01]  /*65a0*/  HMMA.16816.F32.BF16 R60, R32.reuse, R94, R60 ;  /* 0x0000005e203c723c */ /* 0x040fe2000004183c */
[----:B------:R-:W-:Y:S01]  /*65b0*/  F2FP.BF16.PACK_AB R64, R65, R64 ;  /* 0x000000404140723e */ /* 0x000fe200000010ff */
[----:B------:R-:W-:Y:S01]  /*65c0*/  IMAD R25, R25, 0x2, R8 ;  /* 0x0000000219197824 */ /* 0x000fe200078e0208 */
[-C--:B------:R-:W-:Y:S01]  /*65d0*/  LEA.HI R7, R7, R6.reuse, RZ, 0x1e ;  /* 0x0000000607077211 */ /* 0x080fe200078ff0ff */
[----:B------:R-:W-:Y:S01]  /*65e0*/  BAR.SYNC.DEFER_BLOCKING 0x0 ;  /* 0x0000000000007b1d */ /* 0x000fe20000010000 */
[----:B------:R-:W-:Y:S01]  /*65f0*/  LEA.HI R24, R9, R6, RZ, 0x1e ;  /* 0x0000000609187211 */ /* 0x000fe200078ff0ff */
[----:B------:R-:W-:Y:S01]  /*6600*/  IMAD.IADD R6, R8, 0x1, R11 ;  /* 0x0000000108067824 */ /* 0x000fe200078e020b */
[----:B--2---:R-:W-:Y:S01]  /*6610*/  F2FP.BF16.PACK_AB R4, R29, R28 ;  /* 0x0000001c1d04723e */ /* 0x004fe200000010ff */
[----:B------:R-:W-:Y:S01]  /*6620*/  HMMA.16816.F32.BF16 R72, R32, R26, R72 ;  /* 0x0000001a2048723c */ /* 0x000fe20000041848 */
[----:B------:R-:W-:-:S02]  /*6630*/  F2FP.BF16.PACK_AB R67, R67, R66 ;  /* 0x000000424343723e */ /* 0x000fc400000010ff */
[----:B------:R-:W-:Y:S02]  /*6640*/  F2FP.BF16.PACK_AB R80, R81, R80 ;  /* 0x000000505150723e */ /* 0x000fe400000010ff */
[----:B------:R-:W-:Y:S02]  /*6650*/  F2FP.BF16.PACK_AB R83, R83, R82 ;  /* 0x000000525353723e */ /* 0x000fe400000010ff */
[----:B------:R-:W-:Y:S01]  /*6660*/  SHF.R.U32.HI R2, RZ, 0x3, R2 ;  /* 0x00000003ff027819 */ /* 0x000fe20000011602 */
[----:B------:R-:W-:Y:S03]  /*6670*/  HMMA.16816.F32.BF16 R96, R20, R26, R96 ;  /* 0x0000001a1460723c */ /* 0x000fe60000041860 */
[----:B------:R-:W-:-:S04]  /*6680*/  SGXT.U32 R2, R2, 0x4 ;  /* 0x000000040202781a */ /* 0x000fc80000000000 */
[----:B------:R-:W-:Y:S01]  /*6690*/  LOP3.LUT R3, R2, R5, RZ, 0xfc, !PT ;  /* 0x0000000502037212 */ /* 0x000fe200078efcff */
[----:B------:R-:W-:Y:S01]  /*66a0*/  HMMA.16816.F32.BF16 R36, R104, R26, R36 ;  /* 0x0000001a6824723c */ /* 0x000fe20000041824 */
[----:B------:R-:W-:Y:S02]  /*66b0*/  F2FP.BF16.PACK_AB R60, R61, R60 ;  /* 0x0000003c3d3c723e */ /* 0x000fe400000010ff */
[----:B------:R-:W-:Y:S01]  /*66c0*/  F2FP.BF16.PACK_AB R63, R63, R62 ;  /* 0x0000003e3f3f723e */ /* 0x000fe200000010ff */
[----:B------:R1:W-:Y:S01]  /*66d0*/  STS [R7], R44 ;  /* 0x0000002c07007388 */ /* 0x0003e20000000800 */
[----:B------:R-:W-:Y:S02]  /*66e0*/  LOP3.LUT R2, R3, 0x10, RZ, 0xfc, !PT ;  /* 0x0000001003027812 */ /* 0x000fe400078efcff */
[----:B------:R-:W-:Y:S01]  /*66f0*/  F2FP.BF16.PACK_AB R27, R31, R30 ;  /* 0x0000001e1f1b723e */ /* 0x000fe200000010ff */
[----:B------:R-:W-:Y:S01]  /*6700*/  STS [R24+0x400], R47 ;  /* 0x0004002f18007388 */ /* 0x000fe20000000800 */
[----:B------:R-:W-:Y:S01]  /*6710*/  HMMA.16816.F32.BF16 R68, R32, R42, R68 ;  /* 0x0000002a2044723c */ /* 0x000fe20000041844 */
[----:B------:R-:W-:-:S02]  /*6720*/  F2FP.BF16.PACK_AB R72, R73, R72 ;  /* 0x000000484948723e */ /* 0x000fc400000010ff */
[----:B------:R-:W-:Y:S01]  /*6730*/  STS [R7+0x20], R48 ;  /* 0x0000203007007388 */ /* 0x000fe20000000800 */
[----:B------:R-:W-:Y:S01]  /*6740*/  F2FP.BF16.PACK_AB R75, R75, R74 ;  /* 0x0000004a4b4b723e */ /* 0x000fe200000010ff */
[C---:B-1----:R-:W-:Y:S01]  /*6750*/  IMAD R44, R3.reuse, 0xc00, R0 ;  /* 0x00000c00032c7824 */ /* 0x042fe200078e0200 */
[----:B------:R-:W-:Y:S01]  /*6760*/  ISETP.LT.AND P5, PT, R3, 0x4d, !P0 ;  /* 0x0000004d0300780c */ /* 0x000fe200047a1270 */
[----:B------:R-:W-:Y:S01]  /*6770*/  STS [R24+0x420], R51 ;  /* 0x0004203318007388 */ /* 0x000fe20000000800 */
[C---:B------:R-:W-:Y:S01]  /*6780*/  HMMA.16816.F32.BF16 R76, R20.reuse, R94, R76 ;  /* 0x0000005e144c723c */ /* 0x040fe2000004184c */
[----:B------:R-:W-:Y:S02]  /*6790*/  F2FP.BF16.PACK_AB R96, R97, R96 ;  /* 0x000000606160723e */ /* 0x000fe400000010ff */
[----:B------:R-:W-:Y:S01]  /*67a0*/  STS [R7+0x40], R52 ;  /* 0x0000403407007388 */ /* 0x000fe20000000800 */
[----:B------:R-:W-:Y:S02]  /*67b0*/  F2FP.BF16.PACK_AB R99, R99, R98 ;  /* 0x000000626363723e */ /* 0x000fe400000010ff */
[----:B------:R-:W-:Y:S01]  /*67c0*/  LOP3.LUT R0, R3, 0x40, RZ, 0xfc, !PT ;  /* 0x0000004003007812 */ /* 0x000fe200078efcff */
[----:B------:R-:W-:Y:S01]  /*67d0*/  STS [R24+0x440], R55 ;  /* 0x0004403718007388 */ /* 0x000fe20000000800 */
[----:B------:R-:W-:Y:S01]  /*67e0*/  HMMA.16816.F32.BF16 R84, R20, R42, R84 ;  /* 0x0000002a1454723c */ /* 0x000fe20000041854 */
[----:B------:R-:W-:-:S02]  /*67f0*/  F2FP.BF16.PACK_AB R26, R37, R36 ;  /* 0x00000024251a723e */ /* 0x000fc400000010ff */
[----:B------:R-:W-:Y:S01]  /*6800*/  STS [R7+0x60], R56 ;  /* 0x0000603807007388 */ /* 0x000fe20000000800 */
[----:B------:R-:W-:-:S03]  /*6810*/  ISETP.LT.AND P4, PT, R2, 0x4d, !P0 ;  /* 0x0000004d0200780c */ /* 0x000fc60004781270 */
[----:B------:R-:W-:Y:S01]  /*6820*/  STS [R24+0x460], R59 ;  /* 0x0004603b18007388 */ /* 0x000fe20000000800 */
[----:B------:R-:W-:Y:S01]  /*6830*/  F2FP.BF16.PACK_AB R68, R69, R68 ;  /* 0x000000444544723e */ /* 0x000fe200000010ff */
[C---:B------:R-:W-:Y:S01]  /*6840*/  HMMA.16816.F32.BF16 R88, R12.reuse, R92, R88 ;  /* 0x0000005c0c58723c */ /* 0x040fe20000041858 */
[----:B------:R-:W-:Y:S01]  /*6850*/  F2FP.BF16.PACK_AB R71, R71, R70 ;  /* 0x000000464747723e */ /* 0x000fe200000010ff */
[----:B------:R-:W-:Y:S05]  /*6860*/  BAR.SYNC.DEFER_BLOCKING 0x0 ;  /* 0x0000000000007b1d */ /* 0x000fea0000010000 */
[----:B------:R-:W-:Y:S01]  /*6870*/  F2FP.BF16.PACK_AB R76, R77, R76 ;  /* 0x0000004c4d4c723e */ /* 0x000fe200000010ff */
[----:B------:R-:W-:Y:S01]  /*6880*/  HMMA.16816.F32.BF16 R100, R12, R40, R100 ;  /* 0x000000280c64723c */ /* 0x000fe20000041864 */
[----:B------:R-:W-:-:S06]  /*6890*/  F2FP.BF16.PACK_AB R79, R79, R78 ;  /* 0x0000004e4f4f723e */ /* 0x000fcc00000010ff */
[----:B------:R-:W-:Y:S02]  /*68a0*/  F2FP.BF16.PACK_AB R84, R85, R84 ;  /* 0x000000545554723e */ /* 0x000fe400000010ff */
[----:B------:R-:W-:Y:S02]  /*68b0*/  F2FP.BF16.PACK_AB R87, R87, R86 ;  /* 0x000000565757723e */ /* 0x000fe400000010ff */
[----:B------:R-:W-:Y:S02]  /*68c0*/  F2FP.BF16.PACK_AB R41, R39, R38 ;  /* 0x000000262729723e */ /* 0x000fe400000010ff */
[----:B------:R-:W-:-:S03]  /*68d0*/  IADD3 R40, R44, 0x30000, RZ ;  /* 0x000300002c287810 */ /* 0x000fc60007ffe0ff */
[C---:B------:R-:W-:Y:S01]  /*68e0*/  HMMA.16816.F32.BF16 R88, R104.reuse, R94, R88 ;  /* 0x0000005e6858723c */ /* 0x040fe20000041858 */
[----:B------:R-:W1:Y:S04]  /*68f0*/  LDS.128 R28, [R25] ;  /* 0x00000000191c7984 */ /* 0x000e680000000c00 */
[----:B------:R-:W2:Y:S03]  /*6900*/  LDS.128 R32, [R6+0x800] ;  /* 0x0008000006207984 */ /* 0x000ea60000000c00 */
[----:B------:R-:W-:Y:S01]  /*6910*/  HMMA.16816.F32.BF16 R100, R104, R42, R100 ;  /* 0x0000002a6864723c */ /* 0x000fe20000041864 */
[----:B------:R-:W-:Y:S06]  /*6920*/  BAR.SYNC.DEFER_BLOCKING 0x0 ;  /* 0x0000000000007b1d */ /* 0x000fec0000010000 */
[----:B------:R-:W-:-:S05]  /*6930*/  IADD3 R42, R44, 0x3c000, RZ ;  /* 0x0003c0002c2a7810 */ /* 0x000fca0007ffe0ff */
[----:B------:R-:W-:-:S04]  /*6940*/  IMAD.WIDE R42, R42, R45, c[0x0][0x170] ;  /* 0x00005c002a2a7625 */ /* 0x000fc800078e022d */
[----:B------:R-:W-:Y:S02]  /*6950*/  F2FP.BF16.PACK_AB R88, R89, R88 ;  /* 0x000000585958723e */ /* 0x000fe400000010ff */
[----:B------:R-:W-:-:S06]  /*6960*/  F2FP.BF16.PACK_AB R91, R91, R90 ;  /* 0x0000005a5b5b723e */ /* 0x000fcc00000010ff */
[----:B------:R-:W-:Y:S01]  /*6970*/  F2FP.BF16.PACK_AB R100, R101, R100 ;  /* 0x000000646564723e */ /* 0x000fe200000010ff */
[----:B------:R-:W-:Y:S01]  /*6980*/  STS [R7], R60 ;  /* 0x0000003c07007388 */ /* 0x000fe20000000800 */
[----:B------:R-:W-:-:S03]  /*6990*/  F2FP.BF16.PACK_AB R103, R103, R102 ;  /* 0x000000666767723e */ /* 0x000fc600000010ff */
[----:B------:R-:W-:Y:S04]  /*69a0*/  STS [R24+0x400], R63 ;  /* 0x0004003f18007388 */ /* 0x000fe80000000800 */
[----:B------:R-:W-:Y:S04]  /*69b0*/  STS [R7+0x20], R64 ;  /* 0x0000204007007388 */ /* 0x000fe80000000800 */
[----:B------:R-:W-:Y:S04]  /*69c0*/  STS [R24+0x420], R67 ;  /* 0x0004204318007388 */ /* 0x000fe80000000800 */
[----:B------:R-:W-:Y:S04]  /*69d0*/  STS [R7+0x40], R68 ;  /* 0x0000404407007388 */ /* 0x000fe80000000800 */
[----:B------:R-:W-:Y:S04]  /*69e0*/  STS [R24+0x440], R71 ;  /* 0x0004404718007388 */ /* 0x000fe80000000800 */
[----:B------:R-:W-:Y:S04]  /*69f0*/  STS [R7+0x60], R72 ;  /* 0x0000604807007388 */ /* 0x000fe80000000800 */
[----:B------:R-:W-:Y:S04]  /*6a00*/  STS [R24+0x460], R75 ;  /* 0x0004604b18007388 */ /* 0x000fe80000000800 */
[----:B------:R-:W-:Y:S06]  /*6a10*/  BAR.SYNC.DEFER_BLOCKING 0x0 ;  /* 0x0000000000007b1d */ /* 0x000fec0000010000 */
[----:B------:R-:W3:Y:S04]  /*6a20*/  LDS.128 R20, [R25] ;  /* 0x0000000019147984 */ /* 0x000ee80000000c00 */
[----:B------:R-:W4:Y:S04]  /*6a30*/  LDS.128 R16, [R6+0x800] ;  /* 0x0008000006107984 */ /* 0x000f280000000c00 */
[----:B------:R-:W-:Y:S06]  /*6a40*/  BAR.SYNC.DEFER_BLOCKING 0x0 ;  /* 0x0000000000007b1d */ /* 0x000fec0000010000 */
[----:B------:R-:W-:Y:S04]  /*6a50*/  STS [R7], R76 ;  /* 0x0000004c07007388 */ /* 0x000fe80000000800 */
        /* <DEDUP_REMOVED lines=8> */
[----:B------:R-:W1:Y:S04]  /*6ae0*/  LDS.128 R12, [R25] ;  /* 0x00000000190c7984 */ /* 0x000e680000000c00 */
[----:B------:R-:W1:Y:S04]  /*6af0*/  LDS.128 R8, [R6+0x800] ;  /* 0x0008000006087984 */ /* 0x000e680000000c00 */
[----:B------:R-:W-:Y:S06]  /*6b00*/  BAR.SYNC.DEFER_BLOCKING 0x0 ;  /* 0x0000000000007b1d */ /* 0x000fec0000010000 */
[----:B------:R-:W-:Y:S04]  /*6b10*/  STS [R7], R88 ;  /* 0x0000005807007388 */ /* 0x000fe80000000800 */
[----:B------:R-:W-:Y:S04]  /*6b20*/  STS [R24+0x400], R91 ;  /* 0x0004005b18007388 */ /* 0x000fe80000000800 */
[----:B------:R1:W-:Y:S04]  /*6b30*/  STS [R7+0x20], R4 ;  /* 0x0000200407007388 */ /* 0x0003e80000000800 */
[----:B------:R-:W-:Y:S04]  /*6b40*/  STS [R24+0x420], R27 ;  /* 0x0004201b18007388 */ /* 0x000fe80000000800 */
[----:B------:R-:W-:Y:S01]  /*6b50*/  STS [R7+0x40], R100 ;  /* 0x0000406407007388 */ /* 0x000fe20000000800 */
[----:B-1----:R-:W-:-:S03]  /*6b60*/  IADD3 R4, R44, 0xc000, RZ ;  /* 0x0000c0002c047810 */ /* 0x002fc60007ffe0ff */
[----:B------:R-:W-:Y:S02]  /*6b70*/  STS [R24+0x440], R103 ;  /* 0x0004406718007388 */ /* 0x000fe40000000800 */
[----:B------:R-:W-:Y:S02]  /*6b80*/  IMAD.WIDE R4, R4, R45, c[0x0][0x170] ;  /* 0x00005c0004047625 */ /* 0x000fe400078e022d */
[----:B------:R1:W-:Y:S04]  /*6b90*/  STS [R7+0x60], R26 ;  /* 0x0000601a07007388 */ /* 0x0003e80000000800 */
[----:B------:R2:W-:Y:S04]  /*6ba0*/  STS [R24+0x460], R41 ;  /* 0x0004602918007388 */ /* 0x0005e80000000800 */
[----:B------:R-:W-:Y:S01]  /*6bb0*/  BAR.SYNC.DEFER_BLOCKING 0x0 ;  /* 0x0000000000007b1d */ /* 0x000fe20000010000 */
[----:B-1----:R-:W-:-:S02]  /*6bc0*/  LOP3.LUT R7, R3, 0x30, RZ, 0xfc, !PT ;  /* 0x0000003003077812 */ /* 0x002fc400078efcff */
[C---:B------:R-:W-:Y:S02]  /*6bd0*/  IADD3 R26, R44.reuse, 0x24000, RZ ;  /* 0x000240002c1a7810 */ /* 0x040fe40007ffe0ff */
[----:B--2---:R-:W-:Y:S01]  /*6be0*/  LOP3.LUT R24, R3, 0x20, RZ, 0xfc, !PT ;  /* 0x0000002003187812 */ /* 0x004fe200078efcff */
[-C--:B------:R-:W-:Y:S01]  /*6bf0*/  IMAD.WIDE R2, R44, R45.reuse, c[0x0][0x170] ;  /* 0x00005c002c027625 */ /* 0x080fe200078e022d */
[----:B------:R-:W-:Y:S02]  /*6c00*/  ISETP.LT.AND P2, PT, R7, 0x4d, !P0 ;  /* 0x0000004d0700780c */ /* 0x000fe40004741270 */
[----:B------:R-:W-:Y:S01]  /*6c10*/  ISETP.LT.AND P3, PT, R24, 0x4d, !P0 ;  /* 0x0000004d1800780c */ /* 0x000fe20004761270 */
[-C--:B------:R-:W-:Y:S01]  /*6c20*/  IMAD.WIDE R26, R26, R45.reuse, c[0x0][0x170] ;  /* 0x00005c001a1a7625 */ /* 0x080fe200078e022d */
[----:B------:R-:W-:Y:S02]  /*6c30*/  ISETP.LT.AND P0, PT, R0, 0x4d, !P0 ;  /* 0x0000004d0000780c */ /* 0x000fe40004701270 */
[----:B------:R-:W-:Y:S01]  /*6c40*/  IADD3 R24, R44, 0x18000, RZ ;  /* 0x000180002c187810 */ /* 0x000fe20007ffe0ff */
[-C--:B------:R-:W-:Y:S01]  /*6c50*/  IMAD.WIDE R40, R40, R45.reuse, c[0x0][0x170] ;  /* 0x00005c0028287625 */ /* 0x080fe200078e022d */
[----:B------:R-:W-:Y:S01]  /*6c60*/  IADD3 R0, R44, 0x48000, RZ ;  /* 0x000480002c007810 */ /* 0x000fe20007ffe0ff */
[----:B------:R1:W2:Y:S04]  /*6c70*/  LDS.128 R36, [R25] ;  /* 0x0000000019247984 */ /* 0x0002a80000000c00 */
[----:B------:R4:W-:Y:S01]  /*6c80*/  @P5 STG.E.128 [R2.64], R28 ;  /* 0x0000001c02005986 */ /* 0x0009e2000c101d04 */
[----:B-1----:R-:W-:-:S03]  /*6c90*/  IMAD.WIDE R24, R24, R45, c[0x0][0x170] ;  /* 0x00005c0018187625 */ /* 0x002fc600078e022d */
[----:B------:R1:W-:Y:S04]  /*6ca0*/  @P4 STG.E.128 [R4.64], R32 ;  /* 0x0000002004004986 */ /* 0x0003e8000c101d04 */
[----:B---3--:R1:W-:Y:S04]  /*6cb0*/  @P3 STG.E.128 [R24.64], R20 ;  /* 0x0000001418003986 */ /* 0x0083e8000c101d04 */
[----:B----4-:R1:W-:Y:S04]  /*6cc0*/  @P2 STG.E.128 [R26.64], R16 ;  /* 0x000000101a002986 */ /* 0x0103e8000c101d04 */
[----:B------:R1:W-:Y:S01]  /*6cd0*/  @P0 STG.E.128 [R40.64], R12 ;  /* 0x0000000c28000986 */ /* 0x0003e2000c101d04 */
[----:B------:R-:W-:-:S03]  /*6ce0*/  IMAD.WIDE R2, R0, R45, c[0x0][0x170] ;  /* 0x00005c0000027625 */ /* 0x000fc600078e022d */
[----:B------:R1:W-:Y:S04]  /*6cf0*/  @P1 STG.E.128 [R42.64], R8 ;  /* 0x000000082a001986 */ /* 0x0003e8000c101d04 */
[----:B--2---:R1:W-:Y:S01]  /*6d00*/  @P1 STG.E.128 [R2.64], R36 ;  /* 0x0000002402001986 */ /* 0x0043e2000c101d04 */
[----:B------:R-:W-:Y:S05]  /*6d10*/  @!P1 EXIT ;  /* 0x000000000000994d */ /* 0x000fea0003800000 */
[----:B-1----:R-:W1:Y:S01]  /*6d20*/  LDS.128 R4, [R6+0x800] ;  /* 0x0008000006047984 */ /* 0x002e620000000c00 */
[----:B------:R-:W-:-:S05]  /*6d30*/  IADD3 R2, R44, 0x54000, RZ ;  /* 0x000540002c027810 */ /* 0x000fca0007ffe0ff */
[----:B------:R-:W-:-:S05]  /*6d40*/  IMAD.WIDE R2, R2, R45, c[0x0][0x170] ;  /* 0x00005c0002027625 */ /* 0x000fca00078e022d */
[----:B-1----:R-:W-:Y:S01]  /*6d50*/  STG.E.128 [R2.64], R4 ;  /* 0x0000000402007986 */ /* 0x002fe2000c101d04 */
[----:B------:R-:W-:Y:S05]  /*6d60*/  EXIT ;  /* 0x000000000000794d */ /* 0x000fea0003800000 */
.L_x_0:
[----:B------:R-:W-:-:S00]  /*6d70*/  BRA `(.L_x_0) ;  /* 0xfffffff000007947 */ /* 0x000fc0000383ffff */
[----:B------:R-:W-:-:S00]  /*6d80*/  NOP ;  /* 0x0000000000007918 */ /* 0x000fc00000000000 */
[----:B------:R-:W-:-:S00]  /*6d90*/  NOP ;  /* 0x0000000000007918 */ /* 0x000fc00000000000 */
[----:B------:R-:W-:-:S00]  /*6da0*/  NOP ;  /* 0x0000000000007918 */ /* 0x000fc00000000000 */
[----:B------:R-:W-:-:S00]  /*6db0*/  NOP ;  /* 0x0000000000007918 */ /* 0x000fc00000000000 */
[----:B------:R-:W-:-:S00]  /*6dc0*/  NOP ;  /* 0x0000000000007918 */ /* 0x000fc00000000000 */
[----:B------:R-:W-:-:S00]  /*6dd0*/  NOP ;  /* 0x0000000000007918 */ /* 0x000fc00000000000 */
[----:B------:R-:W-:-:S00]  /*6de0*/  NOP ;  /* 0x0000000000007918 */ /* 0x000fc00000000000 */
[----:B------:R-:W-:-:S00]  /*6df0*/  NOP ;  /* 0x0000000000007918 */ /* 0x000fc00000000000 */
.L_x_1:


//--------------------- .nv.shared.triton_mm      --------------------------
	.section	.nv.shared.triton_mm,"aw",@nobits
	.sectionflags	@""
	.align	16
